// auto-generated by cutlass_sweep.gemm — config: {"arch": "sm_90", "cluster_m": 1, "cluster_n": 8, "dtype": "fp16", "dtype_b": "fp16", "layout": "nt", "stages": 0, "tile_k": 64, "tile_m": 256, "tile_n": 128}
#include "cutlass/cutlass.h"
#include "cutlass/gemm/collective/collective_builder.hpp"
#include "cutlass/gemm/device/gemm_universal_adapter.h"
#include "cutlass/gemm/kernel/gemm_universal.hpp"
#include "cutlass/epilogue/collective/collective_builder.hpp"

using ElemA = cutlass::half_t;
using ElemB = cutlass::half_t;
using ElemCD = cutlass::half_t;
using Acc  = float;
using TileShape    = cute::Shape<cute::_256, cute::_128, cute::_64>;
using ClusterShape = cute::Shape<cute::_1, cute::_8, cute::_1>;

using CollectiveEpilogue = typename cutlass::epilogue::collective::CollectiveBuilder<
    cutlass::arch::Sm90, cutlass::arch::OpClassTensorOp,
    TileShape, ClusterShape,
    cutlass::epilogue::collective::EpilogueTileAuto,
    Acc, Acc,
    ElemCD, cutlass::layout::RowMajor, 128 / cutlass::sizeof_bits<ElemCD>::value,
    ElemCD, cutlass::layout::RowMajor, 128 / cutlass::sizeof_bits<ElemCD>::value,
    cutlass::epilogue::collective::EpilogueScheduleAuto
  >::CollectiveOp;

using CollectiveMainloop = typename cutlass::gemm::collective::CollectiveBuilder<
    cutlass::arch::Sm90, cutlass::arch::OpClassTensorOp,
    ElemA, cutlass::layout::RowMajor, 128 / cutlass::sizeof_bits<ElemA>::value,
    ElemB, cutlass::layout::ColumnMajor, 128 / cutlass::sizeof_bits<ElemB>::value,
    Acc,
    TileShape, ClusterShape,
    cutlass::gemm::collective::StageCountAutoCarveout<static_cast<int>(sizeof(typename CollectiveEpilogue::SharedStorage))>,
    cutlass::gemm::collective::KernelScheduleAuto
  >::CollectiveOp;

using GemmKernel = cutlass::gemm::kernel::GemmUniversal<
    cute::Shape<int,int,int,int>,
    CollectiveMainloop,
    CollectiveEpilogue
>;
using Gemm = cutlass::gemm::device::GemmUniversalAdapter<GemmKernel>;

// Force the device kernel symbol into the cubin without needing a host main.
auto* _anchor = &cutlass::device_kernel<GemmKernel>;


// ===== COMPILED SASS (sm_90a) =====

	.target	sm_90a

	.elftype	@"ET_EXEC"


//--------------------- .note.nv.tkinfo           --------------------------
	.section	.note.nv.tkinfo,"",@"SHT_NOTE"
	.sectionflags	@"SHF_NOTE_NV_TKINFO"
	.tkinfo
        /*0018*/ 	.word	0x00000002
        /*0030*/ 	.string	""
        /*0030*/ 	.string	"ptxas"
        /*0030*/ 	.string	"Cuda compilation tools, release 13.0, V13.0.88"
        /*0030*/ 	.string	"Build cuda_13.0.r13.0/compiler.36424714_0"
        /*0030*/ 	.string	"-arch sm_90a -m 64 "



//--------------------- .note.nv.cuinfo           --------------------------
	.section	.note.nv.cuinfo,"",@"SHT_NOTE"
	.sectionflags	@"SHF_NOTE_NV_CUINFO"
        /*0018*/ 	.short	0x0002
        /*001a*/ 	.short	0x005a
        /*001c*/ 	.short	0x0082
	.zero		2


//--------------------- .nv.info                  --------------------------
	.section	.nv.info,"",@"SHT_CUDA_INFO"
	.align	4


	//----- nvinfo : EIATTR_REGCOUNT
	.align		4
        /*0000*/ 	.byte	0x04, 0x2f
        /*0002*/ 	.short	(.L_15 - .L_14)
	.align		4
.L_14:
        /*0004*/ 	.word	index@(_ZN7cutlass13device_kernelINS_4gemm6kernel13GemmUniversalIN4cute5tupleIJiiiiEEENS1_10collective13CollectiveMmaINS1_34MainloopSm90TmaGmmaWarpSpecializedILi4ENS5_IJNS4_1CILi1EEENSA_ILi8EEESB_EEENS1_35KernelTmaWarpSpecializedCooperativeEEENS5_IJNSA_ILi256EEENSA_ILi128EEENSA_ILi64EEEEEENS_6half_tENS5_IJlSB_lEEESK_SL_NS4_8TiledMMAINS4_8MMA_AtomIJNS4_4SM904GMMA26MMA_64x128x16_F32F16F16_SSILNSP_5MajorE0ELSR_0ELNSP_7ScaleInE1ELSS_1EEEEEENS4_6LayoutINS5_IJNSA_ILi2EEESB_SB_EEENS5_IJSB_NSA_ILi0EEESY_EEEEENS5_IJNS4_10UnderscoreES11_S11_EEEEENS4_23SM90_TMA_LOAD_MULTICASTENS4_14ComposedLayoutINS4_7SwizzleILi3ELi4ELi3EEENS4_18smem_ptr_flag_bitsILi16EEENSV_INS5_IJSC_SI_EEENS5_IJSI_SB_EEEEEEEvNS4_8identityENS4_13SM90_TMA_LOADES1D_vS1E_EENS_8epilogue10collective6detail29Sm90TmaWarpSpecializedAdapterINS1I_15DefaultEpilogueISK_SL_SL_NS1H_6thread17LinearCombinationISK_Li1EffLNS1M_9ScaleType4KindE0ELNS_15FloatRoundStyleE2ESK_EENS1_15EpilogueDefaultEEEEEvvEEEEvNT_6ParamsE)
        /*0008*/ 	.word	0x000000a8


	//----- nvinfo : EIATTR_FRAME_SIZE
	.align		4
.L_15:
        /*000c*/ 	.byte	0x04, 0x11
        /*000e*/ 	.short	(.L_17 - .L_16)
	.align		4
.L_16:
        /*0010*/ 	.word	index@(_ZN7cutlass13device_kernelINS_4gemm6kernel13GemmUniversalIN4cute5tupleIJiiiiEEENS1_10collective13CollectiveMmaINS1_34MainloopSm90TmaGmmaWarpSpecializedILi4ENS5_IJNS4_1CILi1EEENSA_ILi8EEESB_EEENS1_35KernelTmaWarpSpecializedCooperativeEEENS5_IJNSA_ILi256EEENSA_ILi128EEENSA_ILi64EEEEEENS_6half_tENS5_IJlSB_lEEESK_SL_NS4_8TiledMMAINS4_8MMA_AtomIJNS4_4SM904GMMA26MMA_64x128x16_F32F16F16_SSILNSP_5MajorE0ELSR_0ELNSP_7ScaleInE1ELSS_1EEEEEENS4_6LayoutINS5_IJNSA_ILi2EEESB_SB_EEENS5_IJSB_NSA_ILi0EEESY_EEEEENS5_IJNS4_10UnderscoreES11_S11_EEEEENS4_23SM90_TMA_LOAD_MULTICASTENS4_14ComposedLayoutINS4_7SwizzleILi3ELi4ELi3EEENS4_18smem_ptr_flag_bitsILi16EEENSV_INS5_IJSC_SI_EEENS5_IJSI_SB_EEEEEEEvNS4_8identityENS4_13SM90_TMA_LOADES1D_vS1E_EENS_8epilogue10collective6detail29Sm90TmaWarpSpecializedAdapterINS1I_15DefaultEpilogueISK_SL_SL_NS1H_6thread17LinearCombinationISK_Li1EffLNS1M_9ScaleType4KindE0ELNS_15FloatRoundStyleE2ESK_EENS1_15EpilogueDefaultEEEEEvvEEEEvNT_6ParamsE)
        /*0014*/ 	.word	0x00000000


	//----- nvinfo : EIATTR_MIN_STACK_SIZE
	.align		4
.L_17:
        /*0018*/ 	.byte	0x04, 0x12
        /*001a*/ 	.short	(.L_19 - .L_18)
	.align		4
.L_18:
        /*001c*/ 	.word	index@(_ZN7cutlass13device_kernelINS_4gemm6kernel13GemmUniversalIN4cute5tupleIJiiiiEEENS1_10collective13CollectiveMmaINS1_34MainloopSm90TmaGmmaWarpSpecializedILi4ENS5_IJNS4_1CILi1EEENSA_ILi8EEESB_EEENS1_35KernelTmaWarpSpecializedCooperativeEEENS5_IJNSA_ILi256EEENSA_ILi128EEENSA_ILi64EEEEEENS_6half_tENS5_IJlSB_lEEESK_SL_NS4_8TiledMMAINS4_8MMA_AtomIJNS4_4SM904GMMA26MMA_64x128x16_F32F16F16_SSILNSP_5MajorE0ELSR_0ELNSP_7ScaleInE1ELSS_1EEEEEENS4_6LayoutINS5_IJNSA_ILi2EEESB_SB_EEENS5_IJSB_NSA_ILi0EEESY_EEEEENS5_IJNS4_10UnderscoreES11_S11_EEEEENS4_23SM90_TMA_LOAD_MULTICASTENS4_14ComposedLayoutINS4_7SwizzleILi3ELi4ELi3EEENS4_18smem_ptr_flag_bitsILi16EEENSV_INS5_IJSC_SI_EEENS5_IJSI_SB_EEEEEEEvNS4_8identityENS4_13SM90_TMA_LOADES1D_vS1E_EENS_8epilogue10collective6detail29Sm90TmaWarpSpecializedAdapterINS1I_15DefaultEpilogueISK_SL_SL_NS1H_6thread17LinearCombinationISK_Li1EffLNS1M_9ScaleType4KindE0ELNS_15FloatRoundStyleE2ESK_EENS1_15EpilogueDefaultEEEEEvvEEEEvNT_6ParamsE)
        /*0020*/ 	.word	0x00000000
.L_19:


//--------------------- .nv.compat                --------------------------
	.section	.nv.compat,"",@"SHT_CUDA_COMPAT_INFO"
	.align	4
        /*0000*/ 	.byte	0x02, 0x09, 0x01, 0x00, 0x02, 0x02, 0x04, 0x00, 0x02, 0x05, 0x05, 0x00, 0x03, 0x07, 0x01, 0x01
        /*0010*/ 	.byte	0x02, 0x03, 0x01, 0x00, 0x02, 0x06, 0x01, 0x00, 0x04, 0x0b, 0x08, 0x00, 0x00, 0x00, 0x00, 0x00
        /*0020*/ 	.byte	0x00, 0x00, 0x00, 0x00


//--------------------- .nv.info._ZN7cutlass13device_kernelINS_4gemm6kernel13GemmUniversalIN4cute5tupleIJiiiiEEENS1_10collective13CollectiveMmaINS1_34MainloopSm90TmaGmmaWarpSpecializedILi4ENS5_IJNS4_1CILi1EEENSA_ILi8EEESB_EEENS1_35KernelTmaWarpSpecializedCooperativeEEENS5_IJNSA_ILi256EEENSA_ILi128EEENSA_ILi64EEEEEENS_6half_tENS5_IJlSB_lEEESK_SL_NS4_8TiledMMAINS4_8MMA_AtomIJNS4_4SM904GMMA26MMA_64x128x16_F32F16F16_SSILNSP_5MajorE0ELSR_0ELNSP_7ScaleInE1ELSS_1EEEEEENS4_6LayoutINS5_IJNSA_ILi2EEESB_SB_EEENS5_IJSB_NSA_ILi0EEESY_EEEEENS5_IJNS4_10UnderscoreES11_S11_EEEEENS4_23SM90_TMA_LOAD_MULTICASTENS4_14ComposedLayoutINS4_7SwizzleILi3ELi4ELi3EEENS4_18smem_ptr_flag_bitsILi16EEENSV_INS5_IJSC_SI_EEENS5_IJSI_SB_EEEEEEEvNS4_8identityENS4_13SM90_TMA_LOADES1D_vS1E_EENS_8epilogue10collective6detail29Sm90TmaWarpSpecializedAdapterINS1I_15DefaultEpilogueISK_SL_SL_NS1H_6thread17LinearCombinationISK_Li1EffLNS1M_9ScaleType4KindE0ELNS_15FloatRoundStyleE2ESK_EENS1_15EpilogueDefaultEEEEEvvEEEEvNT_6ParamsE --------------------------
	.section	.nv.info._ZN7cutlass13device_kernelINS_4gemm6kernel13GemmUniversalIN4cute5tupleIJiiiiEEENS1_10collective13CollectiveMmaINS1_34MainloopSm90TmaGmmaWarpSpecializedILi4ENS5_IJNS4_1CILi1EEENSA_ILi8EEESB_EEENS1_35KernelTmaWarpSpecializedCooperativeEEENS5_IJNSA_ILi256EEENSA_ILi128EEENSA_ILi64EEEEEENS_6half_tENS5_IJlSB_lEEESK_SL_NS4_8TiledMMAINS4_8MMA_AtomIJNS4_4SM904GMMA26MMA_64x128x16_F32F16F16_SSILNSP_5MajorE0ELSR_0ELNSP_7ScaleInE1ELSS_1EEEEEENS4_6LayoutINS5_IJNSA_ILi2EEESB_SB_EEENS5_IJSB_NSA_ILi0EEESY_EEEEENS5_IJNS4_10UnderscoreES11_S11_EEEEENS4_23SM90_TMA_LOAD_MULTICASTENS4_14ComposedLayoutINS4_7SwizzleILi3ELi4ELi3EEENS4_18smem_ptr_flag_bitsILi16EEENSV_INS5_IJSC_SI_EEENS5_IJSI_SB_EEEEEEEvNS4_8identityENS4_13SM90_TMA_LOADES1D_vS1E_EENS_8epilogue10collective6detail29Sm90TmaWarpSpecializedAdapterINS1I_15DefaultEpilogueISK_SL_SL_NS1H_6thread17LinearCombinationISK_Li1EffLNS1M_9ScaleType4KindE0ELNS_15FloatRoundStyleE2ESK_EENS1_15EpilogueDefaultEEEEEvvEEEEvNT_6ParamsE,"",@"SHT_CUDA_INFO"
	.sectionflags	@""
	.align	4


	//----- nvinfo : EIATTR_CUDA_API_VERSION
	.align		4
        /*0000*/ 	.byte	0x04, 0x37
        /*0002*/ 	.short	(.L_21 - .L_20)
.L_20:
        /*0004*/ 	.word	0x00000082


	//----- nvinfo : EIATTR_KPARAM_INFO
	.align		4
.L_21:
        /*0008*/ 	.byte	0x04, 0x17
        /*000a*/ 	.short	(.L_23 - .L_22)
.L_22:
        /*000c*/ 	.word	0x00000000
        /*0010*/ 	.short	0x0000
        /*0012*/ 	.short	0x0070
        /*0014*/ 	.byte	0x00, 0xf0, 0x01, 0x10


	//----- nvinfo : EIATTR_SPARSE_MMA_MASK
	.align		4
.L_23:
        /*0018*/ 	.byte	0x03, 0x50
        /*001a*/ 	.short	0x0000


	//----- nvinfo : EIATTR_MAXREG_COUNT
	.align		4
        /*001c*/ 	.byte	0x03, 0x1b
        /*001e*/ 	.short	0x00a8


	//----- nvinfo : EIATTR_NUM_BARRIERS
	.align		4
        /*0020*/ 	.byte	0x02, 0x4c
        /*0022*/ 	.byte	0x01
	.zero		1


	//----- nvinfo : EIATTR_EXTERNS
	.align		4
        /*0024*/ 	.byte	0x04, 0x0f
        /*0026*/ 	.short	(.L_25 - .L_24)


	//   ....[0]....
	.align		4
.L_24:
        /*0028*/ 	.word	index@(__assertfail)


	//----- nvinfo : EIATTR_MERCURY_ISA_VERSION
	.align		4
.L_25:
        /*002c*/ 	.byte	0x03, 0x5f
        /*002e*/ 	.short	0x0101


	//----- nvinfo : EIATTR_INT_WARP_WIDE_INSTR_OFFSETS
	.align		4
        /*0030*/ 	.byte	0x04, 0x31
        /*0032*/ 	.short	(.L_27 - .L_26)


	//   ....[0]....
.L_26:
        /*0034*/ 	.word	0x00000420


	//   ....[1]....
        /*0038*/ 	.word	0x00000440


	//   ....[2]....
        /*003c*/ 	.word	0x00000610


	//   ....[3]....
        /*0040*/ 	.word	0x00001ee0


	//----- nvinfo : EIATTR_COOP_GROUP_MASK_REGIDS
	.align		4
.L_27:
        /*0044*/ 	.byte	0x04, 0x29
        /*0046*/ 	.short	(.L_29 - .L_28)


	//   ....[0]....
.L_28:
        /*0048*/ 	.word	0xffffffff


	//   ....[1]....
        /*004c*/ 	.word	0xffffffff


	//   ....[2]....
        /*0050*/ 	.word	0xffffffff


	//   ....[3]....
        /*0054*/ 	.word	0xffffffff


	//   ....[4]....
        /*0058*/ 	.word	0xffffffff


	//   ....[5]....
        /*005c*/ 	.word	0xffffffff


	//----- nvinfo : EIATTR_COOP_GROUP_INSTR_OFFSETS
	.align		4
.L_29:
        /*0060*/ 	.byte	0x04, 0x28
        /*0062*/ 	.short	(.L_31 - .L_30)


	//   ....[0]....
.L_30:
        /*0064*/ 	.word	0x00000060


	//   ....[1]....
        /*0068*/ 	.word	0x00000070


	//   ....[2]....
        /*006c*/ 	.word	0x00000130


	//   ....[3]....
        /*0070*/ 	.word	0x000002d0


	//   ....[4]....
        /*0074*/ 	.word	0x00000780


	//   ....[5]....
        /*0078*/ 	.word	0x000011d0


	//----- nvinfo : EIATTR_REG_RECONFIG
	.align		4
.L_31:
        /*007c*/ 	.byte	0x01, 0x54
	.zero		2


	//----- nvinfo : EIATTR_SYSCALL_OFFSETS
	.align		4
        /*0080*/ 	.byte	0x04, 0x46
        /*0082*/ 	.short	(.L_33 - .L_32)


	//   ....[0]....
.L_32:
        /*0084*/ 	.word	0x00001390


	//----- nvinfo : EIATTR_MBARRIER_INSTR_OFFSETS
	.align		4
.L_33:
        /*0088*/ 	.byte	0x04, 0x39
        /*008a*/ 	.short	(.L_35 - .L_34)


	//   ....[0]....
.L_34:
        /*008c*/ 	.word	0x00000230
        /*0090*/ 	.word	0x000000ff
        /*0094*/ 	.word	0x00000000
        /*0098*/ 	.short	0x0100
        /*009a*/ 	.byte	0x08
	.zero		1


	//   ....[1]....
        /*009c*/ 	.word	0x00000240
        /*00a0*/ 	.word	0x000000ff
        /*00a4*/ 	.word	0x00000020
        /*00a8*/ 	.short	0x0100
        /*00aa*/ 	.byte	0x08
	.zero		1


	//   ....[2]....
        /*00ac*/ 	.word	0x00000250
        /*00b0*/ 	.word	0x000000ff
        /*00b4*/ 	.word	0x00000008
        /*00b8*/ 	.short	0x0100
        /*00ba*/ 	.byte	0x08
	.zero		1


	//   ....[3]....
        /*00bc*/ 	.word	0x00000260
        /*00c0*/ 	.word	0x000000ff
        /*00c4*/ 	.word	0x00000028
        /*00c8*/ 	.short	0x0100
        /*00ca*/ 	.byte	0x08
	.zero		1


	//   ....[4]....
        /*00cc*/ 	.word	0x00000270
        /*00d0*/ 	.word	0x000000ff
        /*00d4*/ 	.word	0x00000010
        /*00d8*/ 	.short	0x0100
        /*00da*/ 	.byte	0x08
	.zero		1


	//   ....[5]....
        /*00dc*/ 	.word	0x00000280
        /*00e0*/ 	.word	0x000000ff
        /*00e4*/ 	.word	0x00000030
        /*00e8*/ 	.short	0x0100
        /*00ea*/ 	.byte	0x08
	.zero		1


	//   ....[6]....
        /*00ec*/ 	.word	0x00000290
        /*00f0*/ 	.word	0x000000ff
        /*00f4*/ 	.word	0x00000018
        /*00f8*/ 	.short	0x0100
        /*00fa*/ 	.byte	0x08
	.zero		1


	//   ....[7]....
        /*00fc*/ 	.word	0x000002a0
        /*0100*/ 	.word	0x000000ff
        /*0104*/ 	.word	0x00000038
        /*0108*/ 	.short	0x0100
        /*010a*/ 	.byte	0x08
	.zero		1


	//   ....[8]....
        /*010c*/ 	.word	0x00000690
        /*0110*/ 	.word	0x000000ff
        /*0114*/ 	.word	0x00000050
        /*0118*/ 	.short	0x0100
        /*011a*/ 	.byte	0x06
	.zero		1


	//   ....[9]....
        /*011c*/ 	.word	0x00000720
        /*0120*/ 	.word	0x000000ff
        /*0124*/ 	.word	0x00000058
        /*0128*/ 	.short	0x0100
        /*012a*/ 	.byte	0x06
	.zero		1


	//   ....[10]....
        /*012c*/ 	.word	0x00001450
        /*0130*/ 	.word	0x00000003
        /*0134*/ 	.word	0x00000000
        /*0138*/ 	.short	0x010a
        /*013a*/ 	.byte	0x3f
	.zero		1


	//   ....[11]....
        /*013c*/ 	.word	0x00001490
        /*0140*/ 	.word	0x00000003
        /*0144*/ 	.word	0x00000000
        /*0148*/ 	.short	0x010a
        /*014a*/ 	.byte	0x3f
	.zero		1


	//   ....[12]....
        /*014c*/ 	.word	0x000019a0
        /*0150*/ 	.word	0x00000005
        /*0154*/ 	.word	0x00000000
        /*0158*/ 	.short	0x010a
        /*015a*/ 	.byte	0x3f
	.zero		1


	//   ....[13]....
        /*015c*/ 	.word	0x000019e0
        /*0160*/ 	.word	0x00000005
        /*0164*/ 	.word	0x00000000
        /*0168*/ 	.short	0x010a
        /*016a*/ 	.byte	0x3f
	.zero		1


	//   ....[14]....
        /*016c*/ 	.word	0x00001d80
        /*0170*/ 	.word	0x00000005
        /*0174*/ 	.word	0x00000000
        /*0178*/ 	.short	0x0101
        /*017a*/ 	.byte	0x3f
	.zero		1


	//   ....[15]....
        /*017c*/ 	.word	0x00001f60
        /*0180*/ 	.word	0x00000003
        /*0184*/ 	.word	0x00000000
        /*0188*/ 	.short	0x0101
        /*018a*/ 	.byte	0x3f
	.zero		1


	//   ....[16]....
        /*018c*/ 	.word	0x0000b7b0
        /*0190*/ 	.word	0x00000016
        /*0194*/ 	.word	0x00000020
        /*0198*/ 	.short	0x010a
        /*019a*/ 	.byte	0x3f
	.zero		1


	//   ....[17]....
        /*019c*/ 	.word	0x0000bb60
        /*01a0*/ 	.word	0x00000005
        /*01a4*/ 	.word	0x00000058
        /*01a8*/ 	.short	0x0101
        /*01aa*/ 	.byte	0x3f
	.zero		1


	//   ....[18]....
        /*01ac*/ 	.word	0x0000c270
        /*01b0*/ 	.word	0x00000007
        /*01b4*/ 	.word	0x00000000
        /*01b8*/ 	.short	0x010a
        /*01ba*/ 	.byte	0x3f
	.zero		1


	//   ....[19]....
        /*01bc*/ 	.word	0x0000c2f0
        /*01c0*/ 	.word	0x00000008
        /*01c4*/ 	.word	0x00000000
        /*01c8*/ 	.short	0x010a
        /*01ca*/ 	.byte	0x3f
	.zero		1


	//   ....[20]....
        /*01cc*/ 	.word	0x0000c380
        /*01d0*/ 	.word	0x0000000b
        /*01d4*/ 	.word	0x00000000
        /*01d8*/ 	.short	0x010a
        /*01da*/ 	.byte	0x3f
	.zero		1


	//   ....[21]....
        /*01dc*/ 	.word	0x0000c410
        /*01e0*/ 	.word	0x00000003
        /*01e4*/ 	.word	0x00000000
        /*01e8*/ 	.short	0x010a
        /*01ea*/ 	.byte	0x3f
	.zero		1


	//   ....[22]....
        /*01ec*/ 	.word	0x0000c470
        /*01f0*/ 	.word	0x00000003
        /*01f4*/ 	.word	0x00000000
        /*01f8*/ 	.short	0x010a
        /*01fa*/ 	.byte	0x3f
	.zero		1


	//   ....[23]....
        /*01fc*/ 	.word	0x0000c4c0
        /*0200*/ 	.word	0x00000005
        /*0204*/ 	.word	0x00000000
        /*0208*/ 	.short	0x010a
        /*020a*/ 	.byte	0x3f
	.zero		1


	//   ....[24]....
        /*020c*/ 	.word	0x0000c590
        /*0210*/ 	.word	0x00000016
        /*0214*/ 	.word	0x00000020
        /*0218*/ 	.short	0x010a
        /*021a*/ 	.byte	0x3f
	.zero		1


	//   ....[25]....
        /*021c*/ 	.word	0x0000c660
        /*0220*/ 	.word	0x00000007
        /*0224*/ 	.word	0x00000000
        /*0228*/ 	.short	0x010a
        /*022a*/ 	.byte	0x3f
	.zero		1


	//   ....[26]....
        /*022c*/ 	.word	0x0000c6b0
        /*0230*/ 	.word	0x00000008
        /*0234*/ 	.word	0x00000000
        /*0238*/ 	.short	0x010a
        /*023a*/ 	.byte	0x3f
	.zero		1


	//   ....[27]....
        /*023c*/ 	.word	0x0000c700
        /*0240*/ 	.word	0x0000000b
        /*0244*/ 	.word	0x00000000
        /*0248*/ 	.short	0x010a
        /*024a*/ 	.byte	0x3f
	.zero		1


	//----- nvinfo : EIATTR_NUM_MBARRIERS
	.align		4
.L_35:
        /*024c*/ 	.byte	0x03, 0x38
        /*024e*/ 	.short	0x000a


	//----- nvinfo : EIATTR_EXIT_INSTR_OFFSETS
	.align		4
        /*0250*/ 	.byte	0x04, 0x1c
        /*0252*/ 	.short	(.L_37 - .L_36)


	//   ....[0]....
.L_36:
        /*0254*/ 	.word	0x000008e0


	//   ....[1]....
        /*0258*/ 	.word	0x00001100


	//   ....[2]....
        /*025c*/ 	.word	0x0000aed0


	//   ....[3]....
        /*0260*/ 	.word	0x0000b430


	//   ....[4]....
        /*0264*/ 	.word	0x0000c460


	//----- nvinfo : EIATTR_MAX_THREADS
	.align		4
.L_37:
        /*0268*/ 	.byte	0x04, 0x05
        /*026a*/ 	.short	(.L_39 - .L_38)
.L_38:
        /*026c*/ 	.word	0x00000180
        /*0270*/ 	.word	0x00000001
        /*0274*/ 	.word	0x00000001


	//----- nvinfo : EIATTR_CRS_STACK_SIZE
	.align		4
.L_39:
        /*0278*/ 	.byte	0x04, 0x1e
        /*027a*/ 	.short	(.L_41 - .L_40)
.L_40:
        /*027c*/ 	.word	0x00000000


	//----- nvinfo : EIATTR_CBANK_PARAM_SIZE
	.align		4
.L_41:
        /*0280*/ 	.byte	0x03, 0x19
        /*0282*/ 	.short	0x0470


	//----- nvinfo : EIATTR_PARAM_CBANK
	.align		4
        /*0284*/ 	.byte	0x04, 0x0a
        /*0286*/ 	.short	(.L_43 - .L_42)
	.align		4
.L_42:
        /*0288*/ 	.word	index@(.nv.constant0._ZN7cutlass13device_kernelINS_4gemm6kernel13GemmUniversalIN4cute5tupleIJiiiiEEENS1_10collective13CollectiveMmaINS1_34MainloopSm90TmaGmmaWarpSpecializedILi4ENS5_IJNS4_1CILi1EEENSA_ILi8EEESB_EEENS1_35KernelTmaWarpSpecializedCooperativeEEENS5_IJNSA_ILi256EEENSA_ILi128EEENSA_ILi64EEEEEENS_6half_tENS5_IJlSB_lEEESK_SL_NS4_8TiledMMAINS4_8MMA_AtomIJNS4_4SM904GMMA26MMA_64x128x16_F32F16F16_SSILNSP_5MajorE0ELSR_0ELNSP_7ScaleInE1ELSS_1EEEEEENS4_6LayoutINS5_IJNSA_ILi2EEESB_SB_EEENS5_IJSB_NSA_ILi0EEESY_EEEEENS5_IJNS4_10UnderscoreES11_S11_EEEEENS4_23SM90_TMA_LOAD_MULTICASTENS4_14ComposedLayoutINS4_7SwizzleILi3ELi4ELi3EEENS4_18smem_ptr_flag_bitsILi16EEENSV_INS5_IJSC_SI_EEENS5_IJSI_SB_EEEEEEEvNS4_8identityENS4_13SM90_TMA_LOADES1D_vS1E_EENS_8epilogue10collective6detail29Sm90TmaWarpSpecializedAdapterINS1I_15DefaultEpilogueISK_SL_SL_NS1H_6thread17LinearCombinationISK_Li1EffLNS1M_9ScaleType4KindE0ELNS_15FloatRoundStyleE2ESK_EENS1_15EpilogueDefaultEEEEEvvEEEEvNT_6ParamsE)
        /*028c*/ 	.short	0x0210
        /*028e*/ 	.short	0x0470


	//----- nvinfo : EIATTR_SW_WAR
	.align		4
.L_43:
        /*0290*/ 	.byte	0x04, 0x36
        /*0292*/ 	.short	(.L_45 - .L_44)
.L_44:
        /*0294*/ 	.word	0x00000008
.L_45:


//--------------------- .nv.callgraph             --------------------------
	.section	.nv.callgraph,"",@"SHT_CUDA_CALLGRAPH"
	.align	4
	.sectionentsize	8
	.align		4
        /*0000*/ 	.word	0x00000000
	.align		4
        /*0004*/ 	.word	0xffffffff
	.align		4
        /*0008*/ 	.word	index@(_ZN7cutlass13device_kernelINS_4gemm6kernel13GemmUniversalIN4cute5tupleIJiiiiEEENS1_10collective13CollectiveMmaINS1_34MainloopSm90TmaGmmaWarpSpecializedILi4ENS5_IJNS4_1CILi1EEENSA_ILi8EEESB_EEENS1_35KernelTmaWarpSpecializedCooperativeEEENS5_IJNSA_ILi256EEENSA_ILi128EEENSA_ILi64EEEEEENS_6half_tENS5_IJlSB_lEEESK_SL_NS4_8TiledMMAINS4_8MMA_AtomIJNS4_4SM904GMMA26MMA_64x128x16_F32F16F16_SSILNSP_5MajorE0ELSR_0ELNSP_7ScaleInE1ELSS_1EEEEEENS4_6LayoutINS5_IJNSA_ILi2EEESB_SB_EEENS5_IJSB_NSA_ILi0EEESY_EEEEENS5_IJNS4_10UnderscoreES11_S11_EEEEENS4_23SM90_TMA_LOAD_MULTICASTENS4_14ComposedLayoutINS4_7SwizzleILi3ELi4ELi3EEENS4_18smem_ptr_flag_bitsILi16EEENSV_INS5_IJSC_SI_EEENS5_IJSI_SB_EEEEEEEvNS4_8identityENS4_13SM90_TMA_LOADES1D_vS1E_EENS_8epilogue10collective6detail29Sm90TmaWarpSpecializedAdapterINS1I_15DefaultEpilogueISK_SL_SL_NS1H_6thread17LinearCombinationISK_Li1EffLNS1M_9ScaleType4KindE0ELNS_15FloatRoundStyleE2ESK_EENS1_15EpilogueDefaultEEEEEvvEEEEvNT_6ParamsE)
	.align		4
        /*000c*/ 	.word	index@(__assertfail)
	.align		4
        /*0010*/ 	.word	0x00000000
	.align		4
        /*0014*/ 	.word	0xfffffffe
	.align		4
        /*0018*/ 	.word	0x00000000
	.align		4
        /*001c*/ 	.word	0xfffffffd
	.align		4
        /*0020*/ 	.word	0x00000000
	.align		4
        /*0024*/ 	.word	0xfffffffc


//--------------------- .nv.constant4             --------------------------
	.section	.nv.constant4,"a",@progbits
	.align	8
	.align		8
.nv.constant4:
        /*0000*/ 	.dword	__assertfail
	.align		8
        /*0008*/ 	.dword	__unnamed_1
	.align		8
        /*0010*/ 	.dword	_ZN40_INTERNAL_c5cc774c_4_k_cu_53a1f300_203964cuda3std3__45__cpo5beginE
	.align		8
        /*0018*/ 	.dword	_ZN40_INTERNAL_c5cc774c_4_k_cu_53a1f300_203964cuda3std3__45__cpo3endE
	.align		8
        /*0020*/ 	.dword	_ZN40_INTERNAL_c5cc774c_4_k_cu_53a1f300_203964cuda3std3__45__cpo6cbeginE
	.align		8
        /*0028*/ 	.dword	_ZN40_INTERNAL_c5cc774c_4_k_cu_53a1f300_203964cuda3std3__45__cpo4cendE
	.align		8
        /*0030*/ 	.dword	_ZN40_INTERNAL_c5cc774c_4_k_cu_53a1f300_203964cuda3std3__442_GLOBAL__N__c5cc774c_4_k_cu_53a1f300_203966ignoreE
	.align		8
        /*0038*/ 	.dword	_ZN40_INTERNAL_c5cc774c_4_k_cu_53a1f300_203964cuda3std3__419piecewise_constructE
	.align		8
        /*0040*/ 	.dword	_ZN40_INTERNAL_c5cc774c_4_k_cu_53a1f300_203964cuda3std3__48in_placeE
	.align		8
        /*0048*/ 	.dword	_ZN40_INTERNAL_c5cc774c_4_k_cu_53a1f300_203964cuda3std6ranges3__45__cpo4swapE
	.align		8
        /*0050*/ 	.dword	_ZN40_INTERNAL_c5cc774c_4_k_cu_53a1f300_203964cuda3std6ranges3__45__cpo9iter_moveE
	.align		8
        /*0058*/ 	.dword	_ZN40_INTERNAL_c5cc774c_4_k_cu_53a1f300_203964cute7productE
	.align		8
        /*0060*/ 	.dword	_ZN40_INTERNAL_c5cc774c_4_k_cu_53a1f300_203964cute1_E
	.align		8
        /*0068*/ 	.dword	$str$22
	.align		8
        /*0070*/ 	.dword	$str$23


//--------------------- .text._ZN7cutlass13device_kernelINS_4gemm6kernel13GemmUniversalIN4cute5tupleIJiiiiEEENS1_10collective13CollectiveMmaINS1_34MainloopSm90TmaGmmaWarpSpecializedILi4ENS5_IJNS4_1CILi1EEENSA_ILi8EEESB_EEENS1_35KernelTmaWarpSpecializedCooperativeEEENS5_IJNSA_ILi256EEENSA_ILi128EEENSA_ILi64EEEEEENS_6half_tENS5_IJlSB_lEEESK_SL_NS4_8TiledMMAINS4_8MMA_AtomIJNS4_4SM904GMMA26MMA_64x128x16_F32F16F16_SSILNSP_5MajorE0ELSR_0ELNSP_7ScaleInE1ELSS_1EEEEEENS4_6LayoutINS5_IJNSA_ILi2EEESB_SB_EEENS5_IJSB_NSA_ILi0EEESY_EEEEENS5_IJNS4_10UnderscoreES11_S11_EEEEENS4_23SM90_TMA_LOAD_MULTICASTENS4_14ComposedLayoutINS4_7SwizzleILi3ELi4ELi3EEENS4_18smem_ptr_flag_bitsILi16EEENSV_INS5_IJSC_SI_EEENS5_IJSI_SB_EEEEEEEvNS4_8identityENS4_13SM90_TMA_LOADES1D_vS1E_EENS_8epilogue10collective6detail29Sm90TmaWarpSpecializedAdapterINS1I_15DefaultEpilogueISK_SL_SL_NS1H_6thread17LinearCombinationISK_Li1EffLNS1M_9ScaleType4KindE0ELNS_15FloatRoundStyleE2ESK_EENS1_15EpilogueDefaultEEEEEvvEEEEvNT_6ParamsE --------------------------
	.section	.text._ZN7cutlass13device_kernelINS_4gemm6kernel13GemmUniversalIN4cute5tupleIJiiiiEEENS1_10collective13CollectiveMmaINS1_34MainloopSm90TmaGmmaWarpSpecializedILi4ENS5_IJNS4_1CILi1EEENSA_ILi8EEESB_EEENS1_35KernelTmaWarpSpecializedCooperativeEEENS5_IJNSA_ILi256EEENSA_ILi128EEENSA_ILi64EEEEEENS_6half_tENS5_IJlSB_lEEESK_SL_NS4_8TiledMMAINS4_8MMA_AtomIJNS4_4SM904GMMA26MMA_64x128x16_F32F16F16_SSILNSP_5MajorE0ELSR_0ELNSP_7ScaleInE1ELSS_1EEEEEENS4_6LayoutINS5_IJNSA_ILi2EEESB_SB_EEENS5_IJSB_NSA_ILi0EEESY_EEEEENS5_IJNS4_10UnderscoreES11_S11_EEEEENS4_23SM90_TMA_LOAD_MULTICASTENS4_14ComposedLayoutINS4_7SwizzleILi3ELi4ELi3EEENS4_18smem_ptr_flag_bitsILi16EEENSV_INS5_IJSC_SI_EEENS5_IJSI_SB_EEEEEEEvNS4_8identityENS4_13SM90_TMA_LOADES1D_vS1E_EENS_8epilogue10collective6detail29Sm90TmaWarpSpecializedAdapterINS1I_15DefaultEpilogueISK_SL_SL_NS1H_6thread17LinearCombinationISK_Li1EffLNS1M_9ScaleType4KindE0ELNS_15FloatRoundStyleE2ESK_EENS1_15EpilogueDefaultEEEEEvvEEEEvNT_6ParamsE,"ax",@progbits
	.align	128
.text._ZN7cutlass13device_kernelINS_4gemm6kernel13GemmUniversalIN4cute5tupleIJiiiiEEENS1_10collective13CollectiveMmaINS1_34MainloopSm90TmaGmmaWarpSpecializedILi4ENS5_IJNS4_1CILi1EEENSA_ILi8EEESB_EEENS1_35KernelTmaWarpSpecializedCooperativeEEENS5_IJNSA_ILi256EEENSA_ILi128EEENSA_ILi64EEEEEENS_6half_tENS5_IJlSB_lEEESK_SL_NS4_8TiledMMAINS4_8MMA_AtomIJNS4_4SM904GMMA26MMA_64x128x16_F32F16F16_SSILNSP_5MajorE0ELSR_0ELNSP_7ScaleInE1ELSS_1EEEEEENS4_6LayoutINS5_IJNSA_ILi2EEESB_SB_EEENS5_IJSB_NSA_ILi0EEESY_EEEEENS5_IJNS4_10UnderscoreES11_S11_EEEEENS4_23SM90_TMA_LOAD_MULTICASTENS4_14ComposedLayoutINS4_7SwizzleILi3ELi4ELi3EEENS4_18smem_ptr_flag_bitsILi16EEENSV_INS5_IJSC_SI_EEENS5_IJSI_SB_EEEEEEEvNS4_8identityENS4_13SM90_TMA_LOADES1D_vS1E_EENS_8epilogue10collective6detail29Sm90TmaWarpSpecializedAdapterINS1I_15DefaultEpilogueISK_SL_SL_NS1H_6thread17LinearCombinationISK_Li1EffLNS1M_9ScaleType4KindE0ELNS_15FloatRoundStyleE2ESK_EENS1_15EpilogueDefaultEEEEEvvEEEEvNT_6ParamsE:
        .type           _ZN7cutlass13device_kernelINS_4gemm6kernel13GemmUniversalIN4cute5tupleIJiiiiEEENS1_10collective13CollectiveMmaINS1_34MainloopSm90TmaGmmaWarpSpecializedILi4ENS5_IJNS4_1CILi1EEENSA_ILi8EEESB_EEENS1_35KernelTmaWarpSpecializedCooperativeEEENS5_IJNSA_ILi256EEENSA_ILi128EEENSA_ILi64EEEEEENS_6half_tENS5_IJlSB_lEEESK_SL_NS4_8TiledMMAINS4_8MMA_AtomIJNS4_4SM904GMMA26MMA_64x128x16_F32F16F16_SSILNSP_5MajorE0ELSR_0ELNSP_7ScaleInE1ELSS_1EEEEEENS4_6LayoutINS5_IJNSA_ILi2EEESB_SB_EEENS5_IJSB_NSA_ILi0EEESY_EEEEENS5_IJNS4_10UnderscoreES11_S11_EEEEENS4_23SM90_TMA_LOAD_MULTICASTENS4_14ComposedLayoutINS4_7SwizzleILi3ELi4ELi3EEENS4_18smem_ptr_flag_bitsILi16EEENSV_INS5_IJSC_SI_EEENS5_IJSI_SB_EEEEEEEvNS4_8identityENS4_13SM90_TMA_LOADES1D_vS1E_EENS_8epilogue10collective6detail29Sm90TmaWarpSpecializedAdapterINS1I_15DefaultEpilogueISK_SL_SL_NS1H_6thread17LinearCombinationISK_Li1EffLNS1M_9ScaleType4KindE0ELNS_15FloatRoundStyleE2ESK_EENS1_15EpilogueDefaultEEEEEvvEEEEvNT_6ParamsE,@function
        .size           _ZN7cutlass13device_kernelINS_4gemm6kernel13GemmUniversalIN4cute5tupleIJiiiiEEENS1_10collective13CollectiveMmaINS1_34MainloopSm90TmaGmmaWarpSpecializedILi4ENS5_IJNS4_1CILi1EEENSA_ILi8EEESB_EEENS1_35KernelTmaWarpSpecializedCooperativeEEENS5_IJNSA_ILi256EEENSA_ILi128EEENSA_ILi64EEEEEENS_6half_tENS5_IJlSB_lEEESK_SL_NS4_8TiledMMAINS4_8MMA_AtomIJNS4_4SM904GMMA26MMA_64x128x16_F32F16F16_SSILNSP_5MajorE0ELSR_0ELNSP_7ScaleInE1ELSS_1EEEEEENS4_6LayoutINS5_IJNSA_ILi2EEESB_SB_EEENS5_IJSB_NSA_ILi0EEESY_EEEEENS5_IJNS4_10UnderscoreES11_S11_EEEEENS4_23SM90_TMA_LOAD_MULTICASTENS4_14ComposedLayoutINS4_7SwizzleILi3ELi4ELi3EEENS4_18smem_ptr_flag_bitsILi16EEENSV_INS5_IJSC_SI_EEENS5_IJSI_SB_EEEEEEEvNS4_8identityENS4_13SM90_TMA_LOADES1D_vS1E_EENS_8epilogue10collective6detail29Sm90TmaWarpSpecializedAdapterINS1I_15DefaultEpilogueISK_SL_SL_NS1H_6thread17LinearCombinationISK_Li1EffLNS1M_9ScaleType4KindE0ELNS_15FloatRoundStyleE2ESK_EENS1_15EpilogueDefaultEEEEEvvEEEEvNT_6ParamsE,(.L_x_323 - _ZN7cutlass13device_kernelINS_4gemm6kernel13GemmUniversalIN4cute5tupleIJiiiiEEENS1_10collective13CollectiveMmaINS1_34MainloopSm90TmaGmmaWarpSpecializedILi4ENS5_IJNS4_1CILi1EEENSA_ILi8EEESB_EEENS1_35KernelTmaWarpSpecializedCooperativeEEENS5_IJNSA_ILi256EEENSA_ILi128EEENSA_ILi64EEEEEENS_6half_tENS5_IJlSB_lEEESK_SL_NS4_8TiledMMAINS4_8MMA_AtomIJNS4_4SM904GMMA26MMA_64x128x16_F32F16F16_SSILNSP_5MajorE0ELSR_0ELNSP_7ScaleInE1ELSS_1EEEEEENS4_6LayoutINS5_IJNSA_ILi2EEESB_SB_EEENS5_IJSB_NSA_ILi0EEESY_EEEEENS5_IJNS4_10UnderscoreES11_S11_EEEEENS4_23SM90_TMA_LOAD_MULTICASTENS4_14ComposedLayoutINS4_7SwizzleILi3ELi4ELi3EEENS4_18smem_ptr_flag_bitsILi16EEENSV_INS5_IJSC_SI_EEENS5_IJSI_SB_EEEEEEEvNS4_8identityENS4_13SM90_TMA_LOADES1D_vS1E_EENS_8epilogue10collective6detail29Sm90TmaWarpSpecializedAdapterINS1I_15DefaultEpilogueISK_SL_SL_NS1H_6thread17LinearCombinationISK_Li1EffLNS1M_9ScaleType4KindE0ELNS_15FloatRoundStyleE2ESK_EENS1_15EpilogueDefaultEEEEEvvEEEEvNT_6ParamsE)
        .other          _ZN7cutlass13device_kernelINS_4gemm6kernel13GemmUniversalIN4cute5tupleIJiiiiEEENS1_10collective13CollectiveMmaINS1_34MainloopSm90TmaGmmaWarpSpecializedILi4ENS5_IJNS4_1CILi1EEENSA_ILi8EEESB_EEENS1_35KernelTmaWarpSpecializedCooperativeEEENS5_IJNSA_ILi256EEENSA_ILi128EEENSA_ILi64EEEEEENS_6half_tENS5_IJlSB_lEEESK_SL_NS4_8TiledMMAINS4_8MMA_AtomIJNS4_4SM904GMMA26MMA_64x128x16_F32F16F16_SSILNSP_5MajorE0ELSR_0ELNSP_7ScaleInE1ELSS_1EEEEEENS4_6LayoutINS5_IJNSA_ILi2EEESB_SB_EEENS5_IJSB_NSA_ILi0EEESY_EEEEENS5_IJNS4_10UnderscoreES11_S11_EEEEENS4_23SM90_TMA_LOAD_MULTICASTENS4_14ComposedLayoutINS4_7SwizzleILi3ELi4ELi3EEENS4_18smem_ptr_flag_bitsILi16EEENSV_INS5_IJSC_SI_EEENS5_IJSI_SB_EEEEEEEvNS4_8identityENS4_13SM90_TMA_LOADES1D_vS1E_EENS_8epilogue10collective6detail29Sm90TmaWarpSpecializedAdapterINS1I_15DefaultEpilogueISK_SL_SL_NS1H_6thread17LinearCombinationISK_Li1EffLNS1M_9ScaleType4KindE0ELNS_15FloatRoundStyleE2ESK_EENS1_15EpilogueDefaultEEEEEvvEEEEvNT_6ParamsE,@"STO_CUDA_ENTRY STV_DEFAULT"
_ZN7cutlass13device_kernelINS_4gemm6kernel13GemmUniversalIN4cute5tupleIJiiiiEEENS1_10collective13CollectiveMmaINS1_34MainloopSm90TmaGmmaWarpSpecializedILi4ENS5_IJNS4_1CILi1EEENSA_ILi8EEESB_EEENS1_35KernelTmaWarpSpecializedCooperativeEEENS5_IJNSA_ILi256EEENSA_ILi128EEENSA_ILi64EEEEEENS_6half_tENS5_IJlSB_lEEESK_SL_NS4_8TiledMMAINS4_8MMA_AtomIJNS4_4SM904GMMA26MMA_64x128x16_F32F16F16_SSILNSP_5MajorE0ELSR_0ELNSP_7ScaleInE1ELSS_1EEEEEENS4_6LayoutINS5_IJNSA_ILi2EEESB_SB_EEENS5_IJSB_NSA_ILi0EEESY_EEEEENS5_IJNS4_10UnderscoreES11_S11_EEEEENS4_23SM90_TMA_LOAD_MULTICASTENS4_14ComposedLayoutINS4_7SwizzleILi3ELi4ELi3EEENS4_18smem_ptr_flag_bitsILi16EEENSV_INS5_IJSC_SI_EEENS5_IJSI_SB_EEEEEEEvNS4_8identityENS4_13SM90_TMA_LOADES1D_vS1E_EENS_8epilogue10collective6detail29Sm90TmaWarpSpecializedAdapterINS1I_15DefaultEpilogueISK_SL_SL_NS1H_6thread17LinearCombinationISK_Li1EffLNS1M_9ScaleType4KindE0ELNS_15FloatRoundStyleE2ESK_EENS1_15EpilogueDefaultEEEEEvvEEEEvNT_6ParamsE:
[----:B------:R-:W0:Y:S01]  /*0000*/  LDC R1, c[0x0][0x28] ;  /* 0x00000a00ff017b82 */ /* 0x000e220000000800 */
[----:B------:R-:W1:Y:S01]  /*0010*/  S2R R18, SR_TID.X ;  /* 0x0000000000127919 */ /* 0x000e620000002100 */
[----:B------:R-:W-:Y:S01]  /*0020*/  ELECT P0, URZ, PT ;  /* 0x00000000003f782f */ /* 0x000fe20003800000 */
[----:B------:R-:W-:Y:S01]  /*0030*/  BSSY B0, `(.L_x_0) ;  /* 0x000000f000007945 */ /* 0x000fe20003800000 */
[--C-:B-1----:R-:W-:Y:S02]  /*0040*/  SHF.R.U32.HI R0, RZ, 0x5, R18.reuse ;  /* 0x00000005ff007819 */ /* 0x102fe40000011612 */
[----:B------:R-:W-:-:S03]  /*0050*/  SHF.R.U32.HI R3, RZ, 0x7, R18 ;  /* 0x00000007ff037819 */ /* 0x000fc60000011612 */
[----:B------:R-:W1:Y:S04]  /*0060*/  SHFL.IDX PT, R2, R0, RZ, 0x1f ;  /* 0x00001fff00027589 */ /* 0x000e6800000e0000 */
[----:B------:R2:W3:Y:S01]  /*0070*/  SHFL.IDX PT, R5, R3, RZ, 0x1f ;  /* 0x00001fff03057589 */ /* 0x0004e200000e0000 */
[----:B-1----:R-:W-:-:S13]  /*0080*/  ISETP.NE.OR P0, PT, R2, RZ, !P0 ;  /* 0x000000ff0200720c */ /* 0x002fda0004705670 */
[----:B0-23--:R-:W-:Y:S05]  /*0090*/  @P0 BRA `(.L_x_1) ;  /* 0x0000000000200947 */ /* 0x00dfea0003800000 */
[----:B------:R-:W-:Y:S02]  /*00a0*/  ULDC.64 UR4, c[0x0][0x198] ;  /* 0x0000660000047ab9 */ /* 0x000fe40000000a00 */
[----:B------:R-:W-:Y:S02]  /*00b0*/  UIADD3 UR6, UP0, UR4, 0xf0, URZ ;  /* 0x000000f004067890 */ /* 0x000fe4000ff1e03f */
[----:B------:R-:W-:Y:S02]  /*00c0*/  UIADD3 UR4, UP1, UR4, 0x1f0, URZ ;  /* 0x000001f004047890 */ /* 0x000fe4000ff3e03f */
[----:B------:R-:W-:Y:S02]  /*00d0*/  UIADD3.X UR7, URZ, UR5, URZ, UP0, !UPT ;  /* 0x000000053f077290 */ /* 0x000fe400087fe43f */
[----:B------:R-:W-:-:S07]  /*00e0*/  UIADD3.X UR5, URZ, UR5, URZ, UP1, !UPT ;  /* 0x000000053f057290 */ /* 0x000fce0008ffe43f */
[----:B------:R0:W-:Y:S02]  /*00f0*/  UTMACCTL.PF [UR6] ;  /* 0x00000000060079b9 */ /* 0x0001e40008040000 */
[----:B------:R0:W-:Y:S02]  /*0100*/  UTMACCTL.PF [UR4] ;  /* 0x00000000040079b9 */ /* 0x0001e40008040000 */
[----:B0-----:R-:W-:Y:S01]  /*0110*/  NOP ;  /* 0x0000000000007918 */ /* 0x001fe20000000000 */
.L_x_1:
[----:B------:R-:W-:Y:S05]  /*0120*/  BSYNC B0 ;  /* 0x0000000000007941 */ /* 0x000fea0003800000 */
.L_x_0:
[----:B------:R-:W0:Y:S02]  /*0130*/  SHFL.IDX PT, R3, R0, RZ, 0x1f ;  /* 0x00001fff00037589 */ /* 0x000e2400000e0000 */
[----:B0-----:R-:W-:-:S13]  /*0140*/  ISETP.NE.AND P0, PT, R3, RZ, PT ;  /* 0x000000ff0300720c */ /* 0x001fda0003f05270 */
[----:B------:R-:W-:Y:S05]  /*0150*/  @P0 BRA `(.L_x_2) ;  /* 0x0000000000580947 */ /* 0x000fea0003800000 */
[----:B------:R-:W0:Y:S01]  /*0160*/  S2UR UR8, SR_CgaCtaId ;  /* 0x00000000000879c3 */ /* 0x000e220000008800 */
[----:B------:R-:W-:Y:S01]  /*0170*/  UMOV UR4, 0x400 ;  /* 0x0000040000047882 */ /* 0x000fe20000000000 */
[----:B------:R-:W-:Y:S01]  /*0180*/  UMOV UR5, 0x1 ;  /* 0x0000000100057882 */ /* 0x000fe20000000000 */
[----:B------:R-:W-:Y:S01]  /*0190*/  UMOV UR6, 0x10 ;  /* 0x0000001000067882 */ /* 0x000fe20000000000 */
[----:B------:R-:W-:Y:S01]  /*01a0*/  ELECT P0, URZ, PT ;  /* 0x00000000003f782f */ /* 0x000fe20003800000 */
[----:B------:R-:W-:-:S04]  /*01b0*/  UIADD3 UR6, -UR6, 0x100000, URZ ;  /* 0x0010000006067890 */ /* 0x000fc8000fffe13f */
[----:B------:R-:W-:Y:S02]  /*01c0*/  USHF.L.U32 UR7, UR6, 0xb, URZ ;  /* 0x0000000b06077899 */ /* 0x000fe4000800063f */
[----:B------:R-:W-:Y:S02]  /*01d0*/  USHF.L.U32 UR6, UR6, 0x1, URZ ;  /* 0x0000000106067899 */ /* 0x000fe4000800063f */
[----:B0-----:R-:W-:Y:S02]  /*01e0*/  ULEA UR8, UR8, UR4, 0x18 ;  /* 0x0000000408087291 */ /* 0x001fe4000f8ec03f */
[----:B------:R-:W-:-:S04]  /*01f0*/  UIADD3 UR4, -UR5, 0x100000, URZ ;  /* 0x0010000005047890 */ /* 0x000fc8000fffe13f */
[----:B------:R-:W-:Y:S02]  /*0200*/  USHF.L.U32 UR5, UR4, 0xb, URZ ;  /* 0x0000000b04057899 */ /* 0x000fe4000800063f */
[----:B------:R-:W-:Y:S01]  /*0210*/  USHF.L.U32 UR4, UR4, 0x1, URZ ;  /* 0x0000000104047899 */ /* 0x000fe2000800063f */
[----:B------:R-:W0:Y:S11]  /*0220*/  FENCE.VIEW.ASYNC.S ;  /* 0x00000000000073c6 */ /* 0x000e360000000000 */
[----:B0-----:R0:W1:Y:S01]  /*0230*/  SYNCS.EXCH.64 URZ, [UR8], UR4 ;  /* 0x00000004083f75b2 */ /* 0x0010620008000100 */
[----:B------:R0:W2:Y:S01]  /*0240*/  SYNCS.EXCH.64 URZ, [UR8+0x20], UR6 ;  /* 0x00002006083f75b2 */ /* 0x0000a20008000100 */
[----:B------:R0:W3:Y:S01]  /*0250*/  SYNCS.EXCH.64 URZ, [UR8+0x8], UR4 ;  /* 0x00000804083f75b2 */ /* 0x0000e20008000100 */
[----:B------:R0:W4:Y:S01]  /*0260*/  SYNCS.EXCH.64 URZ, [UR8+0x28], UR6 ;  /* 0x00002806083f75b2 */ /* 0x0001220008000100 */
[----:B------:R0:W0:Y:S01]  /*0270*/  SYNCS.EXCH.64 URZ, [UR8+0x10], UR4 ;  /* 0x00001004083f75b2 */ /* 0x0000220008000100 */
[----:B------:R0:W0:Y:S01]  /*0280*/  SYNCS.EXCH.64 URZ, [UR8+0x30], UR6 ;  /* 0x00003006083f75b2 */ /* 0x0000220008000100 */
[----:B------:R0:W0:Y:S01]  /*0290*/  SYNCS.EXCH.64 URZ, [UR8+0x18], UR4 ;  /* 0x00001804083f75b2 */ /* 0x0000220008000100 */
[----:B------:R0:W0:Y:S01]  /*02a0*/  SYNCS.EXCH.64 URZ, [UR8+0x38], UR6 ;  /* 0x00003806083f75b2 */ /* 0x0000220008000100 */
[----:B------:R-:W-:Y:S01]  /*02b0*/  NOP ;  /* 0x0000000000007918 */ /* 0x000fe20000000000 */
.L_x_2:
[----:B------:R-:W-:Y:S01]  /*02c0*/  SHF.R.S32.HI R7, RZ, 0x1f, R18 ;  /* 0x0000001fff077819 */ /* 0x000fe20000011412 */
[----:B------:R-:W5:Y:S01]  /*02d0*/  SHFL.IDX PT, R0, R0, RZ, 0x1f ;  /* 0x00001fff00007589 */ /* 0x000f6200000e0000 */
[----:B0-----:R-:W0:Y:S01]  /*02e0*/  S2UR UR8, SR_CTAID.X ;  /* 0x00000000000879c3 */ /* 0x001e220000002500 */
[----:B------:R-:W-:Y:S02]  /*02f0*/  ELECT P0, URZ, PT ;  /* 0x00000000003f782f */ /* 0x000fe40003800000 */
[----:B------:R-:W-:Y:S01]  /*0300*/  LEA.HI R7, R7, R18, RZ, 0x7 ;  /* 0x0000001207077211 */ /* 0x000fe200078f38ff */
[----:B------:R-:W1:Y:S01]  /*0310*/  S2R R4, SR_CTAID.Y ;  /* 0x0000000000047919 */ /* 0x000e620000002600 */
[----:B------:R-:W-:Y:S01]  /*0320*/  ULDC UR4, c[0x0][0x154] ;  /* 0x0000550000047ab9 */ /* 0x000fe20000000800 */
[----:B------:R-:W-:Y:S01]  /*0330*/  NOP ;  /* 0x0000000000007918 */ /* 0x000fe20000000000 */
[----:B------:R-:W-:Y:S01]  /*0340*/  LOP3.LUT R7, R7, 0xffffff80, RZ, 0xc0, !PT ;  /* 0xffffff8007077812 */ /* 0x000fe200078ec0ff */
[----:B------:R-:W-:Y:S01]  /*0350*/  NOP ;  /* 0x0000000000007918 */ /* 0x000fe20000000000 */
[----:B------:R-:W2:Y:S03]  /*0360*/  LDC R12, c[0x0][0x140] ;  /* 0x00005000ff0c7b82 */ /* 0x000ea60000000800 */
[----:B------:R-:W-:-:S05]  /*0370*/  IMAD.IADD R7, R18, 0x1, -R7 ;  /* 0x0000000112077824 */ /* 0x000fca00078e0a07 */
[----:B------:R-:W-:Y:S02]  /*0380*/  SHF.R.S32.HI R6, RZ, 0x1f, R7 ;  /* 0x0000001fff067819 */ /* 0x000fe40000011407 */
[----:B------:R-:W-:Y:S02]  /*0390*/  LOP3.LUT P2, RZ, R7, 0x7, RZ, 0xc0, !PT ;  /* 0x0000000707ff7812 */ /* 0x000fe4000784c0ff */
[----:B------:R-:W-:Y:S02]  /*03a0*/  LEA.HI R6, R6, R7, RZ, 0x3 ;  /* 0x0000000706067211 */ /* 0x000fe400078f18ff */
[----:B-----5:R-:W-:Y:S02]  /*03b0*/  ISETP.NE.OR P0, PT, R0, RZ, !P0 ;  /* 0x000000ff0000720c */ /* 0x020fe40004705670 */
[--C-:B------:R-:W-:Y:S02]  /*03c0*/  SHF.R.S32.HI R0, RZ, 0x3, R6.reuse ;  /* 0x00000003ff007819 */ /* 0x100fe40000011406 */
[----:B------:R-:W-:-:S02]  /*03d0*/  SHF.R.S32.HI R9, RZ, 0x1f, R6 ;  /* 0x0000001fff097819 */ /* 0x000fc40000011406 */
[----:B------:R-:W-:Y:S02]  /*03e0*/  SHF.R.S32.HI R6, RZ, 0x1f, R3 ;  /* 0x0000001fff067819 */ /* 0x000fe40000011403 */
[----:B------:R-:W-:Y:S02]  /*03f0*/  LEA.HI R9, R9, R0, RZ, 0x2 ;  /* 0x0000000009097211 */ /* 0x000fe400078f10ff */
[----:B------:R-:W-:Y:S02]  /*0400*/  LEA.HI R6, R6, R3, RZ, 0x2 ;  /* 0x0000000306067211 */ /* 0x000fe400078f10ff */
[----:B-1----:R-:W-:Y:S01]  /*0410*/  I2FP.F32.U32 R8, R4 ;  /* 0x0000000400087245 */ /* 0x002fe20000201000 */
[----:B------:R-:W-:Y:S01]  /*0420*/  VOTEU.ALL UP0, P0 ;  /* 0x00000000003f7886 */ /* 0x000fe20000000000 */
[----:B------:R-:W-:Y:S01]  /*0430*/  LOP3.LUT R6, R6, 0x3ffffffc, RZ, 0xc0, !PT ;  /* 0x3ffffffc06067812 */ /* 0x000fe200078ec0ff */
[----:B------:R-:W-:Y:S01]  /*0440*/  VOTEU.ALL UP1, P0 ;  /* 0x00000000003f7886 */ /* 0x000fe20000020000 */
[----:B------:R-:W-:Y:S01]  /*0450*/  LOP3.LUT R9, R9, 0xfffffffc, RZ, 0xc0, !PT ;  /* 0xfffffffc09097812 */ /* 0x000fe200078ec0ff */
[----:B------:R-:W-:Y:S01]  /*0460*/  FMUL R10, R8, UR4 ;  /* 0x00000004080a7c20 */ /* 0x000fe20008400000 */
[----:B------:R-:W1:Y:S01]  /*0470*/  @!UP0 S2UR UR7, SR_CgaCtaId ;  /* 0x00000000000789c3 */ /* 0x000e620000008800 */
[----:B------:R-:W-:Y:S01]  /*0480*/  IMAD.IADD R11, R3, 0x1, -R6 ;  /* 0x00000001030b7824 */ /* 0x000fe200078e0a06 */
[----:B0-----:R-:W-:Y:S01]  /*0490*/  I2FP.F32.U32 R6, UR8 ;  /* 0x0000000800067c45 */ /* 0x001fe20008201000 */
[----:B------:R-:W-:Y:S01]  /*04a0*/  IMAD.IADD R0, R0, 0x1, -R9 ;  /* 0x0000000100007824 */ /* 0x000fe200078e0a09 */
[----:B------:R-:W-:Y:S01]  /*04b0*/  ULDC UR4, c[0x0][0x150] ;  /* 0x0000540000047ab9 */ /* 0x000fe20000000800 */
[----:B------:R-:W0:Y:S01]  /*04c0*/  F2I.U32.TRUNC.NTZ R10, R10 ;  /* 0x0000000a000a7305 */ /* 0x000e22000020f000 */
[----:B------:R-:W-:Y:S01]  /*04d0*/  SHF.R.S32.HI R3, RZ, 0x1f, R2 ;  /* 0x0000001fff037819 */ /* 0x000fe20000011402 */
[----:B------:R-:W-:Y:S01]  /*04e0*/  FMUL R6, R6, UR4 ;  /* 0x0000000406067c20 */ /* 0x000fe20008400000 */
[----:B------:R-:W5:Y:S01]  /*04f0*/  LDC R9, c[0x0][0x148] ;  /* 0x00005200ff097b82 */ /* 0x000f620000000800 */
[----:B------:R-:W-:Y:S01]  /*0500*/  IMAD R11, R11, 0x4, R0 ;  /* 0x000000040b0b7824 */ /* 0x000fe200078e0200 */
[----:B------:R-:W-:Y:S01]  /*0510*/  LEA.HI R3, R3, R2, RZ, 0x2 ;  /* 0x0000000203037211 */ /* 0x000fe200078f10ff */
[----:B------:R-:W-:Y:S01]  /*0520*/  UMOV UR4, 0x20 ;  /* 0x0000002000047882 */ /* 0x000fe20000000000 */
[----:B------:R-:W-:Y:S01]  /*0530*/  @!UP0 UMOV UR6, 0x400 ;  /* 0x0000040000068882 */ /* 0x000fe20000000000 */
[----:B------:R-:W3:Y:S01]  /*0540*/  F2I.U32.TRUNC.NTZ R6, R6 ;  /* 0x0000000600067305 */ /* 0x000ee2000020f000 */
[----:B------:R-:W-:Y:S01]  /*0550*/  LOP3.LUT R3, R3, 0xfffffffc, RZ, 0xc0, !PT ;  /* 0xfffffffc03037812 */ /* 0x000fe200078ec0ff */
[----:B------:R-:W-:Y:S01]  /*0560*/  IMAD.SHL.U32 R22, R11, 0x4, RZ ;  /* 0x000000040b167824 */ /* 0x000fe200078e00ff */
[----:B------:R-:W4:Y:S01]  /*0570*/  LDC R8, c[0x0][0x144] ;  /* 0x00005100ff087b82 */ /* 0x000f220000000800 */
[----:B------:R-:W-:-:S04]  /*0580*/  @!UP0 UIADD3 UR4, -UR4, 0x100000, URZ ;  /* 0x0010000004048890 */ /* 0x000fc8000fffe13f */
[----:B------:R-:W-:Y:S02]  /*0590*/  @!UP0 USHF.L.U32 UR5, UR4, 0xb, URZ ;  /* 0x0000000b04058899 */ /* 0x000fe4000800063f */
[----:B------:R-:W-:Y:S01]  /*05a0*/  @!UP0 USHF.L.U32 UR4, UR4, 0x1, URZ ;  /* 0x0000000104048899 */ /* 0x000fe2000800063f */
[----:B--2---:R-:W-:Y:S01]  /*05b0*/  ISETP.EQ.U32.AND P3, PT, R12, 0x1, PT ;  /* 0x000000010c00780c */ /* 0x004fe20003f62070 */
[----:B------:R-:W-:Y:S01]  /*05c0*/  IMAD.IADD R0, R2, 0x1, -R3 ;  /* 0x0000000102007824 */ /* 0x000fe200078e0a03 */
[----:B------:R-:W-:Y:S01]  /*05d0*/  LOP3.LUT R22, R11, 0xc, R22, 0x78, !PT ;  /* 0x0000000c0b167812 */ /* 0x000fe200078e7816 */
[----:B0-----:R-:W-:Y:S01]  /*05e0*/  IMAD.MOV R14, RZ, RZ, -R10 ;  /* 0x000000ffff0e7224 */ /* 0x001fe200078e0a0a */
[----:B-1----:R-:W-:Y:S02]  /*05f0*/  @!UP0 ULEA UR6, UR7, UR6, 0x18 ;  /* 0x0000000607068291 */ /* 0x002fe4000f8ec03f */
[----:B------:R-:W-:Y:S01]  /*0600*/  ISETP.NE.AND P1, PT, R0, 0x3, PT ;  /* 0x000000030000780c */ /* 0x000fe20003f25270 */
[----:B------:R-:W-:Y:S01]  /*0610*/  VOTEU.ALL UP0, P0 ;  /* 0x00000000003f7886 */ /* 0x000fe20000000000 */
[----:B------:R-:W-:Y:S01]  /*0620*/  ISETP.LT.U32.AND P0, PT, R22, 0x8, !P2 ;  /* 0x000000081600780c */ /* 0x000fe20005701070 */
[----:B---3--:R-:W-:Y:S01]  /*0630*/  IMAD.MOV R3, RZ, RZ, -R6 ;  /* 0x000000ffff037224 */ /* 0x008fe200078e0a06 */
[----:B------:R-:W-:-:S02]  /*0640*/  ISETP.EQ.OR P1, PT, R0, RZ, !P1 ;  /* 0x000000ff0000720c */ /* 0x000fc40004f22670 */
[----:B------:R-:W-:Y:S01]  /*0650*/  ISETP.NE.AND P2, PT, R5, RZ, PT ;  /* 0x000000ff0500720c */ /* 0x000fe20003f45270 */
[----:B-----5:R-:W-:Y:S01]  /*0660*/  IMAD R7, R9, R14, R4 ;  /* 0x0000000e09077224 */ /* 0x020fe200078e0204 */
[----:B------:R-:W-:Y:S01]  /*0670*/  ISETP.EQ.AND P1, PT, R5, RZ, P1 ;  /* 0x000000ff0500720c */ /* 0x000fe20000f22270 */
[----:B------:R-:W0:Y:S02]  /*0680*/  FENCE.VIEW.ASYNC.S ;  /* 0x00000000000073c6 */ /* 0x000e240000000000 */
[----:B0-----:R0:W1:Y:S01]  /*0690*/  @!UP0 SYNCS.EXCH.64 URZ, [UR6+0x50], UR4 ;  /* 0x00005004063f85b2 */ /* 0x0010620008000100 */
[----:B------:R-:W-:Y:S02]  /*06a0*/  ISETP.NE.AND P4, PT, R7, R22, PT ;  /* 0x000000160700720c */ /* 0x000fe40003f85270 */
[----:B------:R-:W-:Y:S01]  /*06b0*/  SEL R19, RZ, 0x1, !P1 ;  /* 0x00000001ff137807 */ /* 0x000fe20004800000 */
[----:B----4-:R-:W-:Y:S02]  /*06c0*/  IMAD R3, R8, R3, UR8 ;  /* 0x0000000808037e24 */ /* 0x010fe4000f8e0203 */
[----:B------:R-:W-:-:S03]  /*06d0*/  VIADD R8, R5, 0xffffffff ;  /* 0xffffffff05087836 */ /* 0x000fc60000000000 */
[----:B------:R-:W-:Y:S02]  /*06e0*/  ISETP.EQ.OR P4, PT, R3, RZ, !P4 ;  /* 0x000000ff0300720c */ /* 0x000fe40006782670 */
[----:B------:R-:W-:Y:S02]  /*06f0*/  ISETP.GE.U32.AND P5, PT, R8, 0x2, PT ;  /* 0x000000020800780c */ /* 0x000fe40003fa6070 */
[----:B------:R-:W-:Y:S02]  /*0700*/  PLOP3.LUT P0, PT, P0, P4, PT, 0x80, 0x0 ;  /* 0x000000000000781c */ /* 0x000fe40000709070 */
[----:B------:R-:W-:Y:S01]  /*0710*/  SEL R19, R19, 0x2, P5 ;  /* 0x0000000213137807 */ /* 0x000fe20002800000 */
[----:B------:R0:W2:Y:S01]  /*0720*/  @!UP1 SYNCS.EXCH.64 URZ, [UR6+0x58], UR4 ;  /* 0x00005804063f95b2 */ /* 0x0000a20008000100 */
[----:B------:R-:W-:Y:S01]  /*0730*/  P2R R156, PR, RZ, 0x1 ;  /* 0x00000001ff9c7803 */ /* 0x000fe20000000000 */
[----:B------:R-:W-:Y:S01]  /*0740*/  NOP ;  /* 0x0000000000007918 */ /* 0x000fe20000000000 */
[----:B------:R-:W-:Y:S07]  /*0750*/  @!P3 BRA `(.L_x_3) ;  /* 0x000000000008b947 */ /* 0x000fee0003800000 */
[----:B-12---:R-:W-:Y:S01]  /*0760*/  UCGABAR_ARV ;  /* 0x00000000000079c7 */ /* 0x006fe20008000000 */
[----:B------:R-:W-:Y:S05]  /*0770*/  BRA `(.L_x_4) ;  /* 0x0000000000047947 */ /* 0x000fea0003800000 */
.L_x_3:
[----:B-12---:R-:W-:Y:S01]  /*0780*/  NOP ;  /* 0x0000000000007918 */ /* 0x006fe20000000000 */
.L_x_4:
[----:B------:R-:W1:Y:S01]  /*0790*/  LDC R2, c[0x0][0x65c] ;  /* 0x00019700ff027b82 */ /* 0x000e620000000800 */
[----:B------:R-:W-:Y:S01]  /*07a0*/  MOV R6, UR8 ;  /* 0x0000000800067c02 */ /* 0x000fe20008000f00 */
[----:B------:R-:W-:Y:S01]  /*07b0*/  IMAD.MOV.U32 R7, RZ, RZ, RZ ;  /* 0x000000ffff077224 */ /* 0x000fe200078e00ff */
[----:B-1----:R-:W-:-:S04]  /*07c0*/  ISETP.NE.AND P1, PT, R2, 0x1, PT ;  /* 0x000000010200780c */ /* 0x002fc80003f25270 */
[----:B------:R-:W-:-:S09]  /*07d0*/  P2R R5, PR, RZ, 0x2 ;  /* 0x00000002ff057803 */ /* 0x000fd20000000000 */
[----:B------:R-:W1:Y:S01]  /*07e0*/  @P1 LDC R17, c[0x0][0x10] ;  /* 0x00000400ff111b82 */ /* 0x000e620000000800 */
[----:B------:R-:W-:Y:S02]  /*07f0*/  @P1 IMAD.MOV.U32 R5, RZ, RZ, RZ ;  /* 0x000000ffff051224 */ /* 0x000fe400078e00ff */
[----:B------:R-:W-:-:S05]  /*0800*/  @P1 IMAD.MOV.U32 R13, RZ, RZ, RZ ;  /* 0x000000ffff0d1224 */ /* 0x000fca00078e00ff */
[----:B------:R-:W2:Y:S01]  /*0810*/  @!P1 LDC R11, c[0x0][0xc] ;  /* 0x00000300ff0b9b82 */ /* 0x000ea20000000800 */
[----:B-1----:R-:W-:-:S04]  /*0820*/  @P1 IMAD.WIDE.U32 R16, R17, UR8, R4 ;  /* 0x0000000811101c25 */ /* 0x002fc8000f8e0004 */
[----:B------:R-:W-:Y:S02]  /*0830*/  @P1 IMAD.IADD R17, R17, 0x1, R13 ;  /* 0x0000000111111824 */ /* 0x000fe400078e020d */
[----:B--2---:R-:W-:-:S04]  /*0840*/  @!P1 IMAD.WIDE.U32 R6, R4, R11, R6 ;  /* 0x0000000b04069225 */ /* 0x004fc800078e0006 */
[----:B------:R-:W-:Y:S02]  /*0850*/  @!P1 IMAD.MOV.U32 R16, RZ, RZ, R6 ;  /* 0x000000ffff109224 */ /* 0x000fe400078e0006 */
[----:B------:R-:W-:Y:S01]  /*0860*/  @!P1 IMAD.MOV.U32 R17, RZ, RZ, R7 ;  /* 0x000000ffff119224 */ /* 0x000fe200078e0007 */
[----:B------:R-:W-:Y:S06]  /*0870*/  @!P3 BRA `(.L_x_5) ;  /* 0x00000000000cb947 */ /* 0x000fec0003800000 */
[----:B------:R-:W-:Y:S01]  /*0880*/  UCGABAR_WAIT ;  /* 0x0000000000007dc7 */ /* 0x000fe20008000000 */
[----:B------:R-:W-:Y:S01]  /*0890*/  CCTL.IVALL ;  /* 0x00000000ff00798f */ /* 0x000fe20002000000 */
[----:B------:R-:W-:Y:S05]  /*08a0*/  BRA `(.L_x_6) ;  /* 0x0000000000047947 */ /* 0x000fea0003800000 */
.L_x_5:
[----:B------:R-:W-:Y:S06]  /*08b0*/  BAR.SYNC.DEFER_BLOCKING 0x0 ;  /* 0x0000000000007b1d */ /* 0x000fec0000010000 */
.L_x_6:
[----:B------:R-:W-:Y:S05]  /*08c0*/  @!P2 BRA `(.L_x_7) ;  /* 0x000000a40084a947 */ /* 0x000fea0003800000 */
[----:B------:R-:W-:-:S13]  /*08d0*/  ISETP.GT.U32.AND P0, PT, R8, 0x1, PT ;  /* 0x000000010800780c */ /* 0x000fda0003f04070 */
[----:B0-----:R-:W-:Y:S05]  /*08e0*/  @P0 EXIT ;  /* 0x000000000000094d */ /* 0x001fea0003800000 */
[----:B------:R-:W-:Y:S01]  /*08f0*/  ULDC.64 UR4, c[0x0][0x650] ;  /* 0x0001940000047ab9 */ /* 0x000fe20000000a00 */
[----:B------:R-:W-:Y:S01]  /*0900*/  PRMT R0, RZ, 0x7610, R0 ;  /* 0x00007610ff007816 */ /* 0x000fe20000000000 */
[----:B------:R-:W-:Y:S01]  /*0910*/  IMAD.MOV.U32 R152, RZ, RZ, -0x1 ;  /* 0xffffffffff987424 */ /* 0x000fe200078e00ff */
[----:B------:R-:W-:Y:S01]  /*0920*/  ISETP.GE.U32.AND P0, PT, R16, UR4, PT ;  /* 0x0000000410007c0c */ /* 0x000fe2000bf06070 */
[----:B------:R-:W-:Y:S01]  /*0930*/  IMAD.MOV.U32 R153, RZ, RZ, -0x1 ;  /* 0xffffffffff997424 */ /* 0x000fe200078e00ff */
[----:B------:R-:W-:Y:S02]  /*0940*/  MOV R23, 0xffffffff ;  /* 0xffffffff00177802 */ /* 0x000fe40000000f00 */
[----:B------:R-:W-:-:S13]  /*0950*/  ISETP.GE.U32.AND.EX P0, PT, R17, UR5, PT, P0 ;  /* 0x0000000511007c0c */ /* 0x000fda000bf06100 */
[----:B------:R-:W-:Y:S05]  /*0960*/  @P0 BRA `(.L_x_8) ;  /* 0x00000004002c0947 */ /* 0x000fea0003800000 */
[----:B------:R-:W0:Y:S01]  /*0970*/  LDC.64 R20, c[0x0][0x628] ;  /* 0x00018a00ff147b82 */ /* 0x000e220000000a00 */
[----:B------:R-:W-:Y:S02]  /*0980*/  IMAD.MOV.U32 R6, RZ, RZ, R16 ;  /* 0x000000ffff067224 */ /* 0x000fe400078e0010 */
[----:B------:R-:W-:-:S05]  /*0990*/  IMAD.MOV.U32 R7, RZ, RZ, R17 ;  /* 0x000000ffff077224 */ /* 0x000fca00078e0011 */
[----:B------:R-:W1:Y:S08]  /*09a0*/  LDC R0, c[0x0][0x630] ;  /* 0x00018c00ff007b82 */ /* 0x000e700000000800 */
[----:B------:R-:W2:Y:S01]  /*09b0*/  LDC.64 R24, c[0x0][0x620] ;  /* 0x00018800ff187b82 */ /* 0x000ea20000000a00 */
[----:B0-----:R-:W-:-:S04]  /*09c0*/  ISETP.NE.U32.AND P0, PT, R20, RZ, PT ;  /* 0x000000ff1400720c */ /* 0x001fc80003f05070 */
[----:B------:R-:W-:-:S13]  /*09d0*/  ISETP.NE.AND.EX P0, PT, R21, RZ, PT, P0 ;  /* 0x000000ff1500720c */ /* 0x000fda0003f05300 */
[----:B-12---:R-:W-:Y:S05]  /*09e0*/  @!P0 BRA `(.L_x_9) ;  /* 0x0000000000288947 */ /* 0x006fea0003800000 */
[----:B------:R-:W0:Y:S02]  /*09f0*/  LDC R13, c[0x0][0x634] ;  /* 0x00018d00ff0d7b82 */ /* 0x000e240000000800 */
[----:B0-----:R-:W-:-:S05]  /*0a00*/  IADD3 R13, P0, R16, R13, RZ ;  /* 0x0000000d100d7210 */ /* 0x001fca0007f1e0ff */
[----:B------:R-:W-:-:S04]  /*0a10*/  IMAD.X R15, RZ, RZ, R17, P0 ;  /* 0x000000ffff0f7224 */ /* 0x000fc800000e0611 */
[----:B------:R-:W-:-:S04]  /*0a20*/  IMAD.WIDE.U32 R6, R15, R20, RZ ;  /* 0x000000140f067225 */ /* 0x000fc800078e00ff */
[----:B------:R-:W-:-:S04]  /*0a30*/  IMAD.WIDE.U32 R10, P0, R13, R21, R6 ;  /* 0x000000150d0a7225 */ /* 0x000fc80007800006 */
[----:B------:R-:W-:-:S04]  /*0a40*/  IMAD.WIDE.U32 R6, R13, R20, RZ ;  /* 0x000000140d067225 */ /* 0x000fc800078e00ff */
[----:B------:R-:W-:Y:S01]  /*0a50*/  IMAD.X R13, RZ, RZ, RZ, P0 ;  /* 0x000000ffff0d7224 */ /* 0x000fe200000e06ff */
[----:B------:R-:W-:Y:S01]  /*0a60*/  IADD3 RZ, P0, R7, R10, RZ ;  /* 0x0000000a07ff7210 */ /* 0x000fe20007f1e0ff */
[----:B------:R-:W-:-:S04]  /*0a70*/  IMAD.MOV.U32 R12, RZ, RZ, R11 ;  /* 0x000000ffff0c7224 */ /* 0x000fc800078e000b */
[----:B------:R-:W-:-:S08]  /*0a80*/  IMAD.WIDE.U32.X R6, R15, R21, R12, P0 ;  /* 0x000000150f067225 */ /* 0x000fd000000e040c */
.L_x_9:
[----:B------:R-:W0:Y:S01]  /*0a90*/  LDC.64 R20, c[0x0][0x640] ;  /* 0x00019000ff147b82 */ /* 0x000e220000000a00 */
[--C-:B------:R-:W-:Y:S01]  /*0aa0*/  SHF.R.U64 R27, R6, R0, R7.reuse ;  /* 0x00000000061b7219 */ /* 0x100fe20000001207 */
[----:B------:R-:W-:Y:S01]  /*0ab0*/  IMAD R28, R9, R14, R4 ;  /* 0x0000000e091c7224 */ /* 0x000fe200078e0204 */
[----:B------:R-:W-:Y:S02]  /*0ac0*/  SHF.R.U32.HI R0, RZ, R0, R7 ;  /* 0x00000000ff007219 */ /* 0x000fe40000011607 */
[----:B------:R-:W-:-:S03]  /*0ad0*/  IADD3 R5, P0, RZ, -R27, RZ ;  /* 0x8000001bff057210 */ /* 0x000fc60007f1e0ff */
[----:B------:R-:W1:Y:S02]  /*0ae0*/  LDC R8, c[0x0][0x618] ;  /* 0x00018600ff087b82 */ /* 0x000e640000000800 */
[----:B------:R-:W-:-:S04]  /*0af0*/  IMAD.X R7, RZ, RZ, ~R0, P0 ;  /* 0x000000ffff077224 */ /* 0x000fc800000e0e00 */
[-C--:B------:R-:W-:Y:S02]  /*0b00*/  IMAD R0, R7, R24.reuse, RZ ;  /* 0x0000001807007224 */ /* 0x080fe400078e02ff */
[----:B------:R-:W2:Y:S01]  /*0b10*/  LDC R11, c[0x0][0x608] ;  /* 0x00018200ff0b7b82 */ /* 0x000ea20000000800 */
[----:B------:R-:W-:-:S04]  /*0b20*/  IMAD.WIDE.U32 R6, R5, R24, R16 ;  /* 0x0000001805067225 */ /* 0x000fc800078e0010 */
[----:B------:R-:W-:Y:S01]  /*0b30*/  IMAD R5, R5, R25, R0 ;  /* 0x0000001905057224 */ /* 0x000fe200078e0200 */
[----:B------:R-:W-:Y:S02]  /*0b40*/  MOV R25, 0x1 ;  /* 0x0000000100197802 */ /* 0x000fe40000000f00 */
[----:B------:R-:W3:Y:S01]  /*0b50*/  LDC R12, c[0x0][0x658] ;  /* 0x00019600ff0c7b82 */ /* 0x000ee20000000800 */
[----:B0-----:R-:W-:Y:S01]  /*0b60*/  ISETP.NE.U32.AND P0, PT, R20, RZ, PT ;  /* 0x000000ff1400720c */ /* 0x001fe20003f05070 */
[----:B------:R-:W-:Y:S02]  /*0b70*/  IMAD.IADD R5, R7, 0x1, R5 ;  /* 0x0000000107057824 */ /* 0x000fe400078e0205 */
[----:B------:R-:W-:Y:S01]  /*0b80*/  IMAD.MOV.U32 R7, RZ, RZ, -0x1 ;  /* 0xffffffffff077424 */ /* 0x000fe200078e00ff */
[----:B------:R-:W-:-:S03]  /*0b90*/  ISETP.NE.AND.EX P0, PT, R21, RZ, PT, P0 ;  /* 0x000000ff1500720c */ /* 0x000fc60003f05300 */
[----:B------:R-:W0:Y:S01]  /*0ba0*/  LDC R15, c[0x0][0x600] ;  /* 0x00018000ff0f7b82 */ /* 0x000e220000000800 */
[-CC-:B-1----:R-:W-:Y:S02]  /*0bb0*/  SHF.R.U64 R13, R6, R8.reuse, R5.reuse ;  /* 0x00000008060d7219 */ /* 0x182fe40000001205 */
[----:B------:R-:W-:-:S05]  /*0bc0*/  SHF.R.U32.HI R0, RZ, R8, R5 ;  /* 0x00000008ff007219 */ /* 0x000fca0000011605 */
[----:B------:R-:W1:Y:S01]  /*0bd0*/  LDC R23, c[0x0][0x648] ;  /* 0x00019200ff177b82 */ /* 0x000e620000000800 */
[-CC-:B--2---:R-:W-:Y:S02]  /*0be0*/  SHF.R.U64 R29, R13, R11.reuse, R0.reuse ;  /* 0x0000000b0d1d7219 */ /* 0x184fe40000001200 */
[----:B------:R-:W-:-:S05]  /*0bf0*/  SHF.R.U32.HI R5, RZ, R11, R0 ;  /* 0x0000000bff057219 */ /* 0x000fca0000011600 */
[----:B------:R-:W2:Y:S01]  /*0c00*/  LDC R24, c[0x0][0x638] ;  /* 0x00018e00ff187b82 */ /* 0x000ea20000000800 */
[-CC-:B---3--:R-:W-:Y:S02]  /*0c10*/  SHF.R.U64 R14, R29, R12.reuse, R5.reuse ;  /* 0x0000000c1d0e7219 */ /* 0x188fe40000001205 */
[-C--:B------:R-:W-:Y:S02]  /*0c20*/  SHF.L.U32 R0, R7, R12.reuse, RZ ;  /* 0x0000000c07007219 */ /* 0x080fe400000006ff */
[----:B------:R-:W-:Y:S01]  /*0c30*/  SHF.R.U32.HI R5, RZ, R12, R5 ;  /* 0x0000000cff057219 */ /* 0x000fe20000011605 */
[----:B------:R-:W-:Y:S01]  /*0c40*/  IMAD.MOV.U32 R4, RZ, RZ, R14 ;  /* 0x000000ffff047224 */ /* 0x000fe200078e000e */
[----:B------:R-:W-:Y:S01]  /*0c50*/  LOP3.LUT R10, RZ, R0, RZ, 0x33, !PT ;  /* 0x00000000ff0a7212 */ /* 0x000fe200078e33ff */
[----:B------:R-:W3:Y:S01]  /*0c60*/  LDC R26, c[0x0][0x610] ;  /* 0x00018400ff1a7b82 */ /* 0x000ee20000000800 */
[----:B------:R-:W-:Y:S05]  /*0c70*/  @!P0 BRA `(.L_x_10) ;  /* 0x0000000000288947 */ /* 0x000fea0003800000 */
[----:B------:R-:W4:Y:S02]  /*0c80*/  LDC R9, c[0x0][0x64c] ;  /* 0x00019300ff097b82 */ /* 0x000f240000000800 */
[----:B----4-:R-:W-:-:S05]  /*0c90*/  IADD3 R9, P0, R14, R9, RZ ;  /* 0x000000090e097210 */ /* 0x010fca0007f1e0ff */
        /* <DEDUP_REMOVED lines=8> */
.L_x_10:
[----:B-1----:R-:W-:Y:S01]  /*0d20*/  SHF.R.U64 R4, R4, R23, R5 ;  /* 0x0000001704047219 */ /* 0x002fe20000001205 */
[----:B0-----:R-:W-:Y:S01]  /*0d30*/  VIADD R6, R15, 0xffffffff ;  /* 0xffffffff0f067836 */ /* 0x001fe20000000000 */
[----:B------:R-:W-:Y:S01]  /*0d40*/  SHF.L.U32 R0, R25, R12, RZ ;  /* 0x0000000c19007219 */ /* 0x000fe200000006ff */
[----:B------:R-:W-:Y:S01]  /*0d50*/  IMAD.MOV.U32 R23, RZ, RZ, R27 ;  /* 0x000000ffff177224 */ /* 0x000fe200078e001b */
[----:B------:R-:W-:Y:S01]  /*0d60*/  LOP3.LUT R5, R29, R10, RZ, 0xc0, !PT ;  /* 0x0000000a1d057212 */ /* 0x000fe200078ec0ff */
[----:B------:R-:W-:Y:S01]  /*0d70*/  IMAD.MOV R7, RZ, RZ, -R4 ;  /* 0x000000ffff077224 */ /* 0x000fe200078e0a04 */
[----:B------:R-:W-:Y:S02]  /*0d80*/  SEL R3, R3, R28, !P1 ;  /* 0x0000001c03037207 */ /* 0x000fe40004800000 */
[----:B------:R-:W-:Y:S01]  /*0d90*/  LOP3.LUT R6, R13, R6, RZ, 0xc0, !PT ;  /* 0x000000060d067212 */ /* 0x000fe200078ec0ff */
[----:B------:R-:W-:Y:S02]  /*0da0*/  IMAD R4, R0, R4, R5 ;  /* 0x0000000400047224 */ /* 0x000fe400078e0205 */
[----:B--2---:R-:W-:-:S02]  /*0db0*/  IMAD R0, R7, R24, R14 ;  /* 0x0000001807007224 */ /* 0x004fc400078e020e */
[----:B---3--:R-:W-:Y:S02]  /*0dc0*/  IMAD R3, R4, R26, R3 ;  /* 0x0000001a04037224 */ /* 0x008fe400078e0203 */
[----:B------:R-:W-:Y:S02]  /*0dd0*/  IMAD R152, R0, R15, R6 ;  /* 0x0000000f00987224 */ /* 0x000fe400078e0206 */
[----:B------:R-:W-:-:S03]  /*0de0*/  IMAD.MOV.U32 R4, RZ, RZ, 0x1 ;  /* 0x00000001ff047424 */ /* 0x000fc600078e00ff */
[----:B------:R-:W-:Y:S02]  /*0df0*/  SEL R153, R152, R3, !P1 ;  /* 0x0000000398997207 */ /* 0x000fe40004800000 */
[----:B------:R-:W-:Y:S02]  /*0e00*/  PRMT R0, R4, 0x7610, R0 ;  /* 0x0000761004007816 */ /* 0x000fe40000000000 */
[----:B------:R-:W-:-:S07]  /*0e10*/  SEL R152, R3, R152, !P1 ;  /* 0x0000009803987207 */ /* 0x000fce0004800000 */
.L_x_8:
[----:B------:R-:W-:-:S08]  /*0e20*/  NOP ;  /* 0x0000000000007918 */ /* 0x000fd00000000000 */
[----:B------:R-:W0:Y:S02]  /*0e30*/  USETMAXREG.TRY_ALLOC.CTAPOOL UP0, 0xe8 ;  /* 0x000000e8000079c8 */ /* 0x000e240008000600 */
[----:B0-----:R-:W-:-:S13]  /*0e40*/  PLOP3.LUT P0, PT, PT, PT, UP0, 0x80, 0x0 ;  /* 0x000000000000781c */ /* 0x001fda0003f0f008 */
[----:B------:R-:W-:Y:S05]  /*0e50*/  @!P0 BRA `(.L_x_8) ;  /* 0xfffffffc00f08947 */ /* 0x000fea000383ffff */
[----:B------:R-:W-:Y:S01]  /*0e60*/  ULDC.64 UR4, c[0x0][0x598] ;  /* 0x0001660000047ab9 */ /* 0x000fe20000000a00 */
[----:B------:R-:W-:Y:S01]  /*0e70*/  ULDC.64 UR36, c[0x0][0x208] ;  /* 0x0000820000247ab9 */ /* 0x000fe20000000a00 */
[----:B------:R-:W-:-:S04]  /*0e80*/  ISETP.NE.U32.AND P0, PT, RZ, UR4, PT ;  /* 0x00000004ff007c0c */ /* 0x000fc8000bf05070 */
[----:B------:R-:W-:-:S13]  /*0e90*/  ISETP.NE.AND.EX P0, PT, RZ, UR5, PT, P0 ;  /* 0x00000005ff007c0c */ /* 0x000fda000bf05300 */
[----:B------:R-:W-:Y:S05]  /*0ea0*/  @!P0 BRA `(.L_x_11) ;  /* 0x00000000001c8947 */ /* 0x000fea0003800000 */
[----:B------:R-:W0:Y:S02]  /*0eb0*/  LDC.64 R4, c[0x0][0x598] ;  /* 0x00016600ff047b82 */ /* 0x000e240000000a00 */
[----:B0-----:R-:W2:Y:S02]  /*0ec0*/  LDG.E.64 R4, desc[UR36][R4.64] ;  /* 0x0000002404047981 */ /* 0x001ea4000c1e1b00 */
[----:B--2---:R-:W-:-:S04]  /*0ed0*/  ISETP.NE.U32.AND P0, PT, R4, RZ, PT ;  /* 0x000000ff0400720c */ /* 0x004fc80003f05070 */
[----:B------:R-:W-:-:S13]  /*0ee0*/  ISETP.NE.AND.EX P0, PT, R5, RZ, PT, P0 ;  /* 0x000000ff0500720c */ /* 0x000fda0003f05300 */
[----:B------:R-:W-:Y:S05]  /*0ef0*/  @!P0 BRA `(.L_x_11) ;  /* 0x0000000000088947 */ /* 0x000fea0003800000 */
[----:B------:R0:W5:Y:S01]  /*0f00*/  LD.E R154, desc[UR36][R4.64] ;  /* 0x00000024049a7980 */ /* 0x000162000c101900 */
[----:B------:R-:W-:Y:S05]  /*0f10*/  BRA `(.L_x_12) ;  /* 0x0000000000247947 */ /* 0x000fea0003800000 */
.L_x_11:
[----:B------:R-:W-:Y:S02]  /*0f20*/  ULDC.64 UR4, c[0x0][0x588] ;  /* 0x0001620000047ab9 */ /* 0x000fe40000000a00 */
[----:B------:R-:W-:-:S04]  /*0f30*/  ISETP.NE.U32.AND P0, PT, RZ, UR4, PT ;  /* 0x00000004ff007c0c */ /* 0x000fc8000bf05070 */
[----:B------:R-:W-:-:S13]  /*0f40*/  ISETP.NE.AND.EX P0, PT, RZ, UR5, PT, P0 ;  /* 0x00000005ff007c0c */ /* 0x000fda000bf05300 */
[----:B------:R-:W-:Y:S05]  /*0f50*/  @!P0 BRA `(.L_x_13) ;  /* 0x00000000000c8947 */ /* 0x000fea0003800000 */
[----:B------:R-:W0:Y:S02]  /*0f60*/  LDC.64 R154, c[0x0][0x588] ;  /* 0x00016200ff9a7b82 */ /* 0x000e240000000a00 */
[----:B0-----:R1:W5:Y:S01]  /*0f70*/  LDG.E R154, desc[UR36][R154.64] ;  /* 0x000000249a9a7981 */ /* 0x001362000c1e1900 */
[----:B------:R-:W-:Y:S05]  /*0f80*/  BRA `(.L_x_12) ;  /* 0x0000000000087947 */ /* 0x000fea0003800000 */
.L_x_13:
[----:B------:R-:W-:Y:S02]  /*0f90*/  ULDC UR4, c[0x0][0x580] ;  /* 0x0001600000047ab9 */ /* 0x000fe40000000800 */
[----:B------:R-:W-:-:S07]  /*0fa0*/  MOV R154, UR4 ;  /* 0x00000004009a7c02 */ /* 0x000fce0008000f00 */
.L_x_12:
[----:B------:R-:W-:Y:S02]  /*0fb0*/  ULDC.64 UR4, c[0x0][0x5a0] ;  /* 0x0001680000047ab9 */ /* 0x000fe40000000a00 */
[----:B------:R-:W-:-:S04]  /*0fc0*/  ISETP.NE.U32.AND P0, PT, RZ, UR4, PT ;  /* 0x00000004ff007c0c */ /* 0x000fc8000bf05070 */
[----:B------:R-:W-:-:S13]  /*0fd0*/  ISETP.NE.AND.EX P0, PT, RZ, UR5, PT, P0 ;  /* 0x00000005ff007c0c */ /* 0x000fda000bf05300 */
[----:B------:R-:W-:Y:S05]  /*0fe0*/  @!P0 BRA `(.L_x_14) ;  /* 0x00000000001c8947 */ /* 0x000fea0003800000 */
[----:B0-----:R-:W0:Y:S02]  /*0ff0*/  LDC.64 R4, c[0x0][0x5a0] ;  /* 0x00016800ff047b82 */ /* 0x001e240000000a00 */
[----:B0-----:R-:W2:Y:S02]  /*1000*/  LDG.E.64 R4, desc[UR36][R4.64] ;  /* 0x0000002404047981 */ /* 0x001ea4000c1e1b00 */
[----:B--2---:R-:W-:-:S04]  /*1010*/  ISETP.NE.U32.AND P0, PT, R4, RZ, PT ;  /* 0x000000ff0400720c */ /* 0x004fc80003f05070 */
[----:B------:R-:W-:-:S13]  /*1020*/  ISETP.NE.AND.EX P0, PT, R5, RZ, PT, P0 ;  /* 0x000000ff0500720c */ /* 0x000fda0003f05300 */
[----:B------:R-:W-:Y:S05]  /*1030*/  @!P0 BRA `(.L_x_14) ;  /* 0x0000000000088947 */ /* 0x000fea0003800000 */
[----:B-1----:R0:W5:Y:S01]  /*1040*/  LD.E R155, desc[UR36][R4.64] ;  /* 0x00000024049b7980 */ /* 0x002162000c101900 */
[----:B------:R-:W-:Y:S05]  /*1050*/  BRA `(.L_x_15) ;  /* 0x0000000000247947 */ /* 0x000fea0003800000 */
.L_x_14:
[----:B------:R-:W-:Y:S02]  /*1060*/  ULDC.64 UR4, c[0x0][0x590] ;  /* 0x0001640000047ab9 */ /* 0x000fe40000000a00 */
[----:B------:R-:W-:-:S04]  /*1070*/  ISETP.NE.U32.AND P0, PT, RZ, UR4, PT ;  /* 0x00000004ff007c0c */ /* 0x000fc8000bf05070 */
[----:B------:R-:W-:-:S13]  /*1080*/  ISETP.NE.AND.EX P0, PT, RZ, UR5, PT, P0 ;  /* 0x00000005ff007c0c */ /* 0x000fda000bf05300 */
[----:B------:R-:W-:Y:S05]  /*1090*/  @!P0 BRA `(.L_x_16) ;  /* 0x00000000000c8947 */ /* 0x000fea0003800000 */
[----:B0-----:R-:W1:Y:S02]  /*10a0*/  LDC.64 R4, c[0x0][0x590] ;  /* 0x00016400ff047b82 */ /* 0x001e640000000a00 */
[----:B-1----:R1:W5:Y:S01]  /*10b0*/  LDG.E R155, desc[UR36][R4.64] ;  /* 0x00000024049b7981 */ /* 0x002362000c1e1900 */
[----:B------:R-:W-:Y:S05]  /*10c0*/  BRA `(.L_x_15) ;  /* 0x0000000000087947 */ /* 0x000fea0003800000 */
.L_x_16:
[----:B------:R-:W-:Y:S02]  /*10d0*/  ULDC UR4, c[0x0][0x584] ;  /* 0x0001610000047ab9 */ /* 0x000fe40000000800 */
[----:B-1----:R-:W-:-:S07]  /*10e0*/  IMAD.U32 R155, RZ, RZ, UR4 ;  /* 0x00000004ff9b7e24 */ /* 0x002fce000f8e00ff */
.L_x_15:
[----:B------:R-:W-:-:S13]  /*10f0*/  LOP3.LUT P0, RZ, R0, 0xff, RZ, 0xc0, !PT ;  /* 0x000000ff00ff7812 */ /* 0x000fda000780c0ff */
[----:B------:R-:W-:Y:S05]  /*1100*/  @!P0 EXIT ;  /* 0x000000000000894d */ /* 0x000fea0003800000 */
[----:B------:R-:W-:Y:S01]  /*1110*/  ULDC UR4, c[0x0][0x28c] ;  /* 0x0000a30000047ab9 */ /* 0x000fe20000000800 */
[----:B------:R-:W-:Y:S01]  /*1120*/  LOP3.LUT R164, R19, 0x1, RZ, 0xfc, !PT ;  /* 0x0000000113a47812 */ /* 0x000fe200078efcff */
[----:B------:R-:W-:Y:S01]  /*1130*/  UIADD3 UR4, UR4, 0x3f, URZ ;  /* 0x0000003f04047890 */ /* 0x000fe2000fffe03f */
[----:B------:R-:W-:Y:S01]  /*1140*/  UMOV UR38, URZ ;  /* 0x0000003f00267c82 */ /* 0x000fe20008000000 */
[----:B------:R-:W-:Y:S02]  /*1150*/  UMOV UR39, URZ ;  /* 0x0000003f00277c82 */ /* 0x000fe40008000000 */
[----:B------:R-:W-:-:S04]  /*1160*/  USHF.R.S32.HI UR5, URZ, 0x1f, UR4 ;  /* 0x0000001f3f057899 */ /* 0x000fc80008011404 */
[----:B------:R-:W-:-:S04]  /*1170*/  ULEA.HI UR5, UR5, UR4, URZ, 0x6 ;  /* 0x0000000405057291 */ /* 0x000fc8000f8f303f */
[----:B------:R-:W-:-:S12]  /*1180*/  USHF.R.S32.HI UR40, URZ, 0x6, UR5 ;  /* 0x000000063f287899 */ /* 0x000fd80008011405 */
.L_x_288:
[----:B------:R-:W-:Y:S01]  /*1190*/  LOP3.LUT R0, R18, 0x80, RZ, 0xc0, !PT ;  /* 0x0000008012007812 */ /* 0x000fe200078ec0ff */
[----:B--2---:R-:W2:Y:S01]  /*11a0*/  S2UR UR7, SR_CgaCtaId ;  /* 0x00000000000779c3 */ /* 0x004ea20000008800 */
[----:B------:R-:W-:Y:S02]  /*11b0*/  UMOV UR6, 0x400 ;  /* 0x0000040000067882 */ /* 0x000fe40000000000 */
[----:B------:R-:W-:-:S06]  /*11c0*/  SHF.R.U32.HI R0, RZ, 0x7, R0 ;  /* 0x00000007ff007819 */ /* 0x000fcc0000011600 */
[----:B---3--:R-:W3:Y:S01]  /*11d0*/  SHFL.IDX PT, R0, R0, RZ, 0x1f ;  /* 0x00001fff00007589 */ /* 0x008ee200000e0000 */
[----:B--2---:R-:W-:Y:S01]  /*11e0*/  ULEA UR6, UR7, UR6, 0x18 ;  /* 0x0000000607067291 */ /* 0x004fe2000f8ec03f */
[----:B---3--:R-:W-:-:S13]  /*11f0*/  R2UR UR4, R0 ;  /* 0x00000000000472ca */ /* 0x008fda00000e0000 */
[----:B------:R-:W-:-:S04]  /*1200*/  ULEA.HI UR5, UR4, UR4, URZ, 0x1 ;  /* 0x0000000404057291 */ /* 0x000fc8000f8f083f */
[----:B------:R-:W-:-:S04]  /*1210*/  ULOP3.LUT UR5, UR5, 0x7fffe, URZ, 0xc0, !UPT ;  /* 0x0007fffe05057892 */ /* 0x000fc8000f8ec03f */
[----:B------:R-:W-:-:S03]  /*1220*/  UIADD3 UR5, UR4, -UR5, URZ ;  /* 0x8000000504057290 */ /* 0x000fc6000fffe03f */
[----:B------:R-:W-:Y:S01]  /*1230*/  ULDC UR4, c[0x0][0x28c] ;  /* 0x0000a30000047ab9 */ /* 0x000fe20000000800 */
[----:B------:R-:W-:Y:S01]  /*1240*/  ULEA UR5, UR5, UR6, 0xd ;  /* 0x0000000605057291 */ /* 0x000fe2000f8e683f */
[----:B------:R-:W-:-:S03]  /*1250*/  ISETP.LT.AND P0, PT, RZ, UR4, PT ;  /* 0x00000004ff007c0c */ /* 0x000fc6000bf01270 */
[----:B------:R-:W-:-:S04]  /*1260*/  UIADD3 UR5, UR5, 0x100, URZ ;  /* 0x0000010005057890 */ /* 0x000fc8000fffe03f */
[----:B------:R-:W-:-:S04]  /*1270*/  USHF.R.U32.HI UR5, URZ, 0x4, UR5 ;  /* 0x000000043f057899 */ /* 0x000fc80008011605 */
[----:B------:R-:W-:Y:S02]  /*1280*/  ULOP3.LUT UR41, UR5, 0x3fff, URZ, 0xc0, !UPT ;  /* 0x00003fff05297892 */ /* 0x000fe4000f8ec03f */
[----:B-1--45:R-:W-:Y:S10]  /*1290*/  @P0 BRA `(.L_x_17) ;  /* 0x0000000000400947 */ /* 0x032ff40003800000 */
[----:B------:R-:W-:Y:S01]  /*12a0*/  MOV R0, 0x0 ;  /* 0x0000000000007802 */ /* 0x000fe20000000f00 */
[----:B------:R-:W-:Y:S01]  /*12b0*/  ULDC.64 UR4, c[0x4][0x68] ;  /* 0x01001a0000047ab9 */ /* 0x000fe20000000a00 */
[----:B------:R-:W-:Y:S01]  /*12c0*/  ULDC.64 UR6, c[0x4][0x8] ;  /* 0x0100020000067ab9 */ /* 0x000fe20000000a00 */
[----:B01----:R-:W-:Y:S01]  /*12d0*/  IMAD.U32 R4, RZ, RZ, UR4 ;  /* 0x00000004ff047e24 */ /* 0x003fe2000f8e00ff */
[----:B------:R0:W1:Y:S01]  /*12e0*/  LDC.64 R14, c[0x4][R0] ;  /* 0x01000000000e7b82 */ /* 0x0000620000000a00 */
[----:B------:R-:W-:Y:S01]  /*12f0*/  IMAD.U32 R5, RZ, RZ, UR5 ;  /* 0x00000005ff057e24 */ /* 0x000fe2000f8e00ff */
[----:B------:R-:W-:Y:S01]  /*1300*/  ULDC.64 UR4, c[0x4][0x70] ;  /* 0x01001c0000047ab9 */ /* 0x000fe20000000a00 */
[----:B------:R-:W-:Y:S01]  /*1310*/  IMAD.U32 R10, RZ, RZ, UR6 ;  /* 0x00000006ff0a7e24 */ /* 0x000fe2000f8e00ff */
[----:B------:R-:W-:Y:S01]  /*1320*/  MOV R12, 0x1 ;  /* 0x00000001000c7802 */ /* 0x000fe20000000f00 */
[----:B------:R-:W-:Y:S02]  /*1330*/  IMAD.U32 R6, RZ, RZ, UR4 ;  /* 0x00000004ff067e24 */ /* 0x000fe4000f8e00ff */
[----:B------:R-:W-:-:S02]  /*1340*/  IMAD.U32 R7, RZ, RZ, UR5 ;  /* 0x00000005ff077e24 */ /* 0x000fc4000f8e00ff */
[----:B------:R-:W-:Y:S02]  /*1350*/  IMAD.U32 R11, RZ, RZ, UR7 ;  /* 0x00000007ff0b7e24 */ /* 0x000fe4000f8e00ff */
[----:B------:R-:W-:Y:S02]  /*1360*/  IMAD.MOV.U32 R8, RZ, RZ, 0x1e1 ;  /* 0x000001e1ff087424 */ /* 0x000fe400078e00ff */
[----:B0-----:R-:W-:-:S07]  /*1370*/  IMAD.MOV.U32 R13, RZ, RZ, RZ ;  /* 0x000000ffff0d7224 */ /* 0x001fce00078e00ff */
[----:B------:R-:W-:-:S07]  /*1380*/  LEPC R20, `(.L_x_17) ;  /* 0x000000001014794e */ /* 0x000fce0000000000 */
[----:B-1---5:R-:W-:Y:S05]  /*1390*/  CALL.ABS.NOINC R14 ;  /* 0x000000000e007343 */ /* 0x022fea0003c00000 */
.L_x_17:
[----:B------:R-:W-:-:S13]  /*13a0*/  ISETP.NE.AND P0, PT, R164, 0x3, PT ;  /* 0x00000003a400780c */ /* 0x000fda0003f05270 */
[----:B------:R-:W-:Y:S05]  /*13b0*/  @!P0 BRA `(.L_x_18) ;  /* 0x0000000000048947 */ /* 0x000fea0003800000 */
[----:B------:R-:W-:Y:S01]  /*13c0*/  BPT.TRAP 0x1 ;  /* 0x000000040000795c */ /* 0x000fe20000300000 */
.L_x_18:
[----:B------:R-:W2:Y:S01]  /*13d0*/  S2UR UR5, SR_CgaCtaId ;  /* 0x00000000000579c3 */ /* 0x000ea20000008800 */
[----:B------:R-:W-:Y:S01]  /*13e0*/  UMOV UR4, 0x400 ;  /* 0x0000040000047882 */ /* 0x000fe20000000000 */
[----:B------:R-:W-:Y:S02]  /*13f0*/  IMAD.U32 R0, RZ, RZ, UR38 ;  /* 0x00000026ff007e24 */ /* 0x000fe4000f8e00ff */
[----:B------:R-:W-:-:S03]  /*1400*/  IMAD.U32 R3, RZ, RZ, UR39 ;  /* 0x00000027ff037e24 */ /* 0x000fc6000f8e00ff */
[----:B------:R-:W-:Y:S01]  /*1410*/  SHF.L.U32 R0, R0, 0x1f, RZ ;  /* 0x0000001f00007819 */ /* 0x000fe200000006ff */
[----:B--2---:R-:W-:-:S06]  /*1420*/  ULEA UR4, UR5, UR4, 0x18 ;  /* 0x0000000405047291 */ /* 0x004fcc000f8ec03f */
[----:B------:R-:W-:-:S04]  /*1430*/  IMAD.U32 R6, RZ, RZ, UR4 ;  /* 0x00000004ff067e24 */ /* 0x000fc8000f8e00ff */
[----:B------:R-:W-:-:S04]  /*1440*/  IMAD R3, R3, 0x8, R6 ;  /* 0x0000000803037824 */ /* 0x000fc800078e0206 */
[----:B------:R2:W3:Y:S01]  /*1450*/  SYNCS.PHASECHK.TRANS64.TRYWAIT P1, [R3+URZ], R0 ;  /* 0x00000000030075a7 */ /* 0x0004e2000802017f */
[----:B------:R-:W-:Y:S05]  /*1460*/  @!P0 BRA `(.L_x_19) ;  /* 0x0000000000048947 */ /* 0x000fea0003800000 */
[----:B------:R-:W-:Y:S01]  /*1470*/  BPT.TRAP 0x1 ;  /* 0x000000040000795c */ /* 0x000fe20000300000 */
.L_x_19:
[----:B---3--:R-:W-:Y:S05]  /*1480*/  @P1 BRA `(.L_x_20) ;  /* 0x0000000000081947 */ /* 0x008fea0003800000 */
[----:B------:R-:W3:Y:S02]  /*1490*/  SYNCS.PHASECHK.TRANS64.TRYWAIT P1, [R3+URZ], R0 ;  /* 0x00000000030075a7 */ /* 0x000ee4000802017f */
[----:B---3--:R-:W-:Y:S05]  /*14a0*/  @!P1 BRA `(.L_x_21) ;  /* 0x000000ac00f09947 */ /* 0x008fea0003800000 */
.L_x_20:
[----:B------:R-:W-:-:S04]  /*14b0*/  UISETP.LT.AND UP0, UPT, UR40, 0x1, UPT ;  /* 0x000000012800788c */ /* 0x000fc8000bf01270 */
[----:B------:R-:W-:-:S06]  /*14c0*/  USEL UR4, UR40, 0x1, UP0 ;  /* 0x0000000128047887 */ /* 0x000fcc0008000000 */
[----:B--23--:R-:W-:Y:S01]  /*14d0*/  IMAD.U32 R0, RZ, RZ, UR4 ;  /* 0x00000004ff007e24 */ /* 0x00cfe2000f8e00ff */
[----:B------:R-:W-:Y:S05]  /*14e0*/  WARPSYNC.ALL ;  /* 0x0000000000007948 */ /* 0x000fea0003800000 */
[----:B------:R-:W-:-:S04]  /*14f0*/  IADD3 R0, -R0, UR40, RZ ;  /* 0x0000002800007c10 */ /* 0x000fc8000fffe1ff */
[----:B------:R-:W-:Y:S02]  /*1500*/  ISETP.GE.AND P1, PT, R0, 0x1, PT ;  /* 0x000000010000780c */ /* 0x000fe40003f26270 */
[----:B------:R-:W-:Y:S01]  /*1510*/  R2UR UR4, R6 ;  /* 0x00000000060472ca */ /* 0x000fe200000e0000 */
[----:B------:R-:W-:Y:S01]  /*1520*/  WARPGROUP.ARRIVE ;  /* 0x00000000000079c5 */ /* 0x000fe20000000000 */
[----:B------:R-:W-:Y:S01]  /*1530*/  UMOV UR9, 0x40000040 ;  /* 0x4000004000097882 */ /* 0x000fe20000000000 */
[----:B------:R-:W-:-:S10]  /*1540*/  UMOV UR11, 0x40000040 ;  /* 0x40000040000b7882 */ /* 0x000fd40000000000 */
[----:B------:R-:W-:-:S04]  /*1550*/  UIADD3 UR4, UR4, 0x20100, URZ ;  /* 0x0002010004047890 */ /* 0x000fc8000fffe03f */
[----:B------:R-:W-:-:S04]  /*1560*/  USHF.R.U32.HI UR4, URZ, 0x4, UR4 ;  /* 0x000000043f047899 */ /* 0x000fc80008011604 */
[----:B------:R-:W-:Y:S02]  /*1570*/  ULOP3.LUT UR5, UR4, 0x3fff, URZ, 0xc0, !UPT ;  /* 0x00003fff04057892 */ /* 0x000fe4000f8ec03f */
[----:B------:R-:W-:Y:S02]  /*1580*/  ULOP3.LUT UR4, UR41, 0x10000, URZ, 0xfc, !UPT ;  /* 0x0001000029047892 */ /* 0x000fe4000f8efc3f */
[----:B------:R-:W-:Y:S02]  /*1590*/  ULOP3.LUT UR5, UR5, 0x10000, URZ, 0xfc, !UPT ;  /* 0x0001000005057892 */ /* 0x000fe4000f8efc3f */
[----:B------:R-:W-:Y:S02]  /*15a0*/  ULEA UR6, UR39, UR4, 0xb ;  /* 0x0000000427067291 */ /* 0x000fe4000f8e583f */
[----:B------:R-:W-:-:S05]  /*15b0*/  ULEA UR7, UR39, UR5, 0xa ;  /* 0x0000000527077291 */ /* 0x000fca000f8e503f */
[----:B------:R-:W-:Y:S02]  /*15c0*/  UMOV UR8, UR6 ;  /* 0x0000000600087c82 */ /* 0x000fe40008000000 */
[----:B------:R-:W-:Y:S02]  /*15d0*/  UMOV UR10, UR7 ;  /* 0x00000007000a7c82 */ /* 0x000fe40008000000 */
[----:B------:R-:W-:Y:S01]  /*15e0*/  HGMMA.64x128x16.F32 R88, gdesc[UR8], RZ, !UPT, gsb0 ;  /* 0x01e00000085879f0 */ /* 0x000fe2000c0008ff */
[----:B------:R-:W-:Y:S01]  /*15f0*/  UIADD3 UR8, UR6, 0x400, URZ ;  /* 0x0000040006087890 */ /* 0x000fe2000fffe03f */
[----:B------:R-:W-:Y:S01]  /*1600*/  UMOV UR9, 0x40000040 ;  /* 0x4000004000097882 */ /* 0x000fe20000000000 */
[----:B------:R-:W-:Y:S02]  /*1610*/  WARPGROUP.DEPBAR.LE gsb0, 0x0 ;  /* 0x00008000000079c5 */ /* 0x000fe40000010000 */
[----:B------:R-:W-:-:S07]  /*1620*/  WARPGROUP.ARRIVE ;  /* 0x00000000000079c5 */ /* 0x000fce0000000000 */
[----:B------:R-:W-:Y:S01]  /*1630*/  HGMMA.64x128x16.F32 R24, gdesc[UR8], RZ, !UPT, gsb0 ;  /* 0x01e00000081879f0 */ /* 0x000fe2000c0008ff */
[----:B------:R-:W-:Y:S02]  /*1640*/  UIADD3 UR8, UR6, 0x2, URZ ;  /* 0x0000000206087890 */ /* 0x000fe4000fffe03f */
[----:B------:R-:W-:Y:S01]  /*1650*/  UIADD3 UR10, UR7, 0x2, URZ ;  /* 0x00000002070a7890 */ /* 0x000fe2000fffe03f */
[----:B------:R-:W-:Y:S01]  /*1660*/  UMOV UR9, 0x40000040 ;  /* 0x4000004000097882 */ /* 0x000fe20000000000 */
[----:B------:R-:W-:Y:S01]  /*1670*/  UMOV UR11, 0x40000040 ;  /* 0x40000040000b7882 */ /* 0x000fe20000000000 */
[----:B------:R-:W-:Y:S02]  /*1680*/  WARPGROUP.DEPBAR.LE gsb0, 0x0 ;  /* 0x00008000000079c5 */ /* 0x000fe40000010000 */
[----:B------:R-:W-:-:S06]  /*1690*/  WARPGROUP.ARRIVE ;  /* 0x00000000000079c5 */ /* 0x000fcc0000000000 */
[----:B------:R-:W-:Y:S01]  /*16a0*/  HGMMA.64x128x16.F32 R88, gdesc[UR8], R88, gsb0 ;  /* 0x01e00000085879f0 */ /* 0x000fe20008000858 */
[----:B------:R-:W-:Y:S01]  /*16b0*/  UIADD3 UR8, UR6, 0x402, URZ ;  /* 0x0000040206087890 */ /* 0x000fe2000fffe03f */
[----:B------:R-:W-:Y:S01]  /*16c0*/  UMOV UR9, 0x40000040 ;  /* 0x4000004000097882 */ /* 0x000fe20000000000 */
[----:B------:R-:W-:Y:S02]  /*16d0*/  WARPGROUP.DEPBAR.LE gsb0, 0x0 ;  /* 0x00008000000079c5 */ /* 0x000fe40000010000 */
[----:B------:R-:W-:-:S07]  /*16e0*/  WARPGROUP.ARRIVE ;  /* 0x00000000000079c5 */ /* 0x000fce0000000000 */
[----:B------:R-:W-:Y:S01]  /*16f0*/  HGMMA.64x128x16.F32 R24, gdesc[UR8], R24, gsb0 ;  /* 0x01e00000081879f0 */ /* 0x000fe20008000818 */
        /* <DEDUP_REMOVED lines=23> */
[----:B------:R-:W-:Y:S03]  /*1870*/  HGMMA.64x128x16.F32 R24, gdesc[UR8], R24, gsb0 ;  /* 0x01e00000081879f0 */ /* 0x000fe60008000818 */
[----:B------:R-:W-:Y:S02]  /*1880*/  WARPGROUP.DEPBAR.LE gsb0, 0x0 ;  /* 0x00008000000079c5 */ /* 0x000fe40000010000 */
[----:B------:R-:W-:Y:S05]  /*1890*/  @!P1 BRA `(.L_x_22) ;  /* 0x0000000400749947 */ /* 0x000fea0003800000 */
[----:B------:R-:W-:Y:S02]  /*18a0*/  UIADD3 UR6, UR39, 0x1, URZ ;  /* 0x0000000127067890 */ /* 0x000fe4000fffe03f */
[----:B------:R-:W-:Y:S02]  /*18b0*/  IMAD.U32 R3, RZ, RZ, UR39 ;  /* 0x00000027ff037e24 */ /* 0x000fe4000f8e00ff */
[----:B------:R-:W-:-:S04]  /*18c0*/  UISETP.NE.AND UP0, UPT, UR6, 0x4, UPT ;  /* 0x000000040600788c */ /* 0x000fc8000bf05270 */
[----:B------:R-:W-:Y:S02]  /*18d0*/  USEL UR7, URZ, 0x1, UP0 ;  /* 0x000000013f077887 */ /* 0x000fe40008000000 */
[----:B------:R-:W-:Y:S02]  /*18e0*/  USEL UR6, UR6, URZ, UP0 ;  /* 0x0000003f06067287 */ /* 0x000fe40008000000 */
[----:B------:R-:W-:-:S06]  /*18f0*/  ULOP3.LUT UR7, UR38, UR7, URZ, 0x3c, !UPT ;  /* 0x0000000726077292 */ /* 0x000fcc000f8e3c3f */
[----:B------:R-:W-:-:S07]  /*1900*/  IMAD.U32 R7, RZ, RZ, UR7 ;  /* 0x00000007ff077e24 */ /* 0x000fce000f8e00ff */
.L_x_29:
[----:B------:R-:W-:Y:S05]  /*1910*/  @!P0 BRA `(.L_x_23) ;  /* 0x0000000000048947 */ /* 0x000fea0003800000 */
[----:B------:R-:W-:Y:S01]  /*1920*/  BPT.TRAP 0x1 ;  /* 0x000000040000795c */ /* 0x000fe20000300000 */
.L_x_23:
[----:B------:R-:W2:Y:S01]  /*1930*/  S2UR UR8, SR_CgaCtaId ;  /* 0x00000000000879c3 */ /* 0x000ea20000008800 */
[----:B------:R-:W-:Y:S01]  /*1940*/  UMOV UR7, 0x400 ;  /* 0x0000040000077882 */ /* 0x000fe20000000000 */
[----:B01----:R-:W-:Y:S02]  /*1950*/  MOV R5, UR6 ;  /* 0x0000000600057c02 */ /* 0x003fe40008000f00 */
[----:B------:R-:W-:Y:S01]  /*1960*/  SHF.L.U32 R4, R7, 0x1f, RZ ;  /* 0x0000001f07047819 */ /* 0x000fe200000006ff */
[----:B--2---:R-:W-:-:S06]  /*1970*/  ULEA UR7, UR8, UR7, 0x18 ;  /* 0x0000000708077291 */ /* 0x004fcc000f8ec03f */
[----:B------:R-:W-:-:S04]  /*1980*/  IMAD.U32 R6, RZ, RZ, UR7 ;  /* 0x00000007ff067e24 */ /* 0x000fc8000f8e00ff */
[----:B------:R-:W-:-:S04]  /*1990*/  IMAD R5, R5, 0x8, R6 ;  /* 0x0000000805057824 */ /* 0x000fc800078e0206 */
[----:B------:R0:W1:Y:S01]  /*19a0*/  SYNCS.PHASECHK.TRANS64.TRYWAIT P1, [R5+URZ], R4 ;  /* 0x00000004050075a7 */ /* 0x000062000802017f */
[----:B------:R-:W-:Y:S05]  /*19b0*/  @!P0 BRA `(.L_x_24) ;  /* 0x0000000000048947 */ /* 0x000fea0003800000 */
[----:B------:R-:W-:Y:S01]  /*19c0*/  BPT.TRAP 0x1 ;  /* 0x000000040000795c */ /* 0x000fe20000300000 */
.L_x_24:
[----:B-1----:R-:W-:Y:S05]  /*19d0*/  @P1 BRA `(.L_x_25) ;  /* 0x0000000000081947 */ /* 0x002fea0003800000 */
[----:B------:R-:W1:Y:S02]  /*19e0*/  SYNCS.PHASECHK.TRANS64.TRYWAIT P1, [R5+URZ], R4 ;  /* 0x00000004050075a7 */ /* 0x000e64000802017f */
[----:B-1----:R-:W-:Y:S05]  /*19f0*/  @!P1 BRA `(.L_x_26) ;  /* 0x000000a800b09947 */ /* 0x002fea0003800000 */
.L_x_25:
[----:B------:R-:W-:Y:S01]  /*1a00*/  ULEA UR7, UR6, UR4, 0xb ;  /* 0x0000000406077291 */ /* 0x000fe2000f8e583f */
[----:B------:R-:W-:Y:S01]  /*1a10*/  WARPGROUP.ARRIVE ;  /* 0x00000000000079c5 */ /* 0x000fe20000000000 */
[----:B------:R-:W-:Y:S01]  /*1a20*/  ULEA UR12, UR6, UR5, 0xa ;  /* 0x00000005060c7291 */ /* 0x000fe2000f8e503f */
[----:B------:R-:W-:Y:S01]  /*1a30*/  UMOV UR9, 0x40000040 ;  /* 0x4000004000097882 */ /* 0x000fe20000000000 */
[----:B------:R-:W-:-:S03]  /*1a40*/  UMOV UR11, 0x40000040 ;  /* 0x40000040000b7882 */ /* 0x000fc60000000000 */
[----:B------:R-:W-:Y:S02]  /*1a50*/  UMOV UR8, UR7 ;  /* 0x0000000700087c82 */ /* 0x000fe40008000000 */
[----:B------:R-:W-:Y:S02]  /*1a60*/  UMOV UR10, UR12 ;  /* 0x0000000c000a7c82 */ /* 0x000fe40008000000 */
        /* <DEDUP_REMOVED lines=44> */
[----:B------:R-:W-:Y:S01]  /*1d30*/  BPT.TRAP 0x1 ;  /* 0x000000040000795c */ /* 0x000fe20000300000 */
.L_x_27:
[----:B------:R-:W-:-:S13]  /*1d40*/  ISETP.NE.AND P1, PT, R156, RZ, PT ;  /* 0x000000ff9c00720c */ /* 0x000fda0003f25270 */
[----:B01----:R-:W-:-:S04]  /*1d50*/  @P1 IMAD R4, R3, 0x8, R6 ;  /* 0x0000000803041824 */ /* 0x003fc800078e0206 */
[----:B------:R-:W-:-:S05]  /*1d60*/  @P1 VIADD R5, R4, 0x20 ;  /* 0x0000002004051836 */ /* 0x000fca0000000000 */
[----:B------:R-:W-:-:S04]  /*1d70*/  @P1 PRMT R5, R22, 0x654, R5 ;  /* 0x0000065416051816 */ /* 0x000fc80000000005 */
[----:B------:R0:W-:Y:S01]  /*1d80*/  @P1 SYNCS.ARRIVE.TRANS64.RED.A1T0 RZ, [R5+URZ], RZ ;  /* 0x000000ff05ff19a7 */ /* 0x0001e2000810043f */
[----:B------:R-:W-:-:S13]  /*1d90*/  ISETP.GT.U32.AND P1, PT, R19, 0x1, PT ;  /* 0x000000011300780c */ /* 0x000fda0003f24070 */
[----:B0-----:R-:W-:Y:S05]  /*1da0*/  @P1 BRA `(.L_x_28) ;  /* 0x0000000000041947 */ /* 0x001fea0003800000 */
[----:B------:R-:W-:Y:S01]  /*1db0*/  BPT.TRAP 0x1 ;  /* 0x000000040000795c */ /* 0x000fe20000300000 */
.L_x_28:
[----:B------:R-:W-:Y:S01]  /*1dc0*/  UIADD3 UR6, UR6, 0x1, URZ ;  /* 0x0000000106067890 */ /* 0x000fe2000fffe03f */
[C---:B------:R-:W-:Y:S01]  /*1dd0*/  ISETP.GT.AND P2, PT, R0.reuse, 0x1, PT ;  /* 0x000000010000780c */ /* 0x040fe20003f44270 */
[----:B------:R-:W-:Y:S02]  /*1de0*/  VIADD R3, R3, 0x1 ;  /* 0x0000000103037836 */ /* 0x000fe40000000000 */
[----:B------:R-:W-:Y:S01]  /*1df0*/  UISETP.NE.AND UP0, UPT, UR6, 0x4, UPT ;  /* 0x000000040600788c */ /* 0x000fe2000bf05270 */
[----:B------:R-:W-:Y:S02]  /*1e00*/  VIADD R0, R0, 0xffffffff ;  /* 0xffffffff00007836 */ /* 0x000fe40000000000 */
[C---:B------:R-:W-:Y:S01]  /*1e10*/  ISETP.NE.AND P1, PT, R3.reuse, 0x4, PT ;  /* 0x000000040300780c */ /* 0x040fe20003f25270 */
[----:B------:R-:W-:Y:S02]  /*1e20*/  USEL UR7, URZ, 0x1, UP0 ;  /* 0x000000013f077887 */ /* 0x000fe40008000000 */
[----:B------:R-:W-:Y:S01]  /*1e30*/  USEL UR6, UR6, URZ, UP0 ;  /* 0x0000003f06067287 */ /* 0x000fe20008000000 */
[----:B------:R-:W-:-:S03]  /*1e40*/  SEL R3, R3, RZ, P1 ;  /* 0x000000ff03037207 */ /* 0x000fc60000800000 */
[----:B------:R-:W-:Y:S01]  /*1e50*/  LOP3.LUT R7, R7, UR7, RZ, 0x3c, !PT ;  /* 0x0000000707077c12 */ /* 0x000fe2000f8e3cff */
[----:B------:R-:W-:Y:S07]  /*1e60*/  @P2 BRA `(.L_x_29) ;  /* 0xfffffff800a82947 */ /* 0x000fee000383ffff */
.L_x_22:
[----:B------:R-:W2:Y:S02]  /*1e70*/  LDC R0, c[0x0][0x28c] ;  /* 0x0000a300ff007b82 */ /* 0x000ea40000000800 */
[----:B--2---:R-:W-:-:S13]  /*1e80*/  ISETP.GE.AND P1, PT, R0, 0x1, PT ;  /* 0x000000010000780c */ /* 0x004fda0003f26270 */
[----:B------:R-:W-:Y:S05]  /*1e90*/  @!P1 BRA `(.L_x_30) ;  /* 0x0000000000409947 */ /* 0x000fea0003800000 */
[----:B------:R-:W-:Y:S05]  /*1ea0*/  @!P0 BRA `(.L_x_31) ;  /* 0x0000000000048947 */ /* 0x000fea0003800000 */
[----:B------:R-:W-:Y:S01]  /*1eb0*/  BPT.TRAP 0x1 ;  /* 0x000000040000795c */ /* 0x000fe20000300000 */
.L_x_31:
[----:B------:R-:W-:Y:S01]  /*1ec0*/  ISETP.NE.AND P0, PT, R156, RZ, PT ;  /* 0x000000ff9c00720c */ /* 0x000fe20003f05270 */
[----:B------:R-:W-:-:S12]  /*1ed0*/  UISETP.LT.AND UP1, UPT, UR40, 0x1, UPT ;  /* 0x000000012800788c */ /* 0x000fd8000bf21270 */
[----:B------:R-:W-:-:S05]  /*1ee0*/  VOTEU.ANY UP0, P0 ;  /* 0x00000000003f7886 */ /* 0x000fca0000000100 */
[----:B------:R-:W-:-:S04]  /*1ef0*/  @UP0 USEL UR4, UR40, 0x1, UP1 ;  /* 0x0000000128040887 */ /* 0x000fc80008800000 */
[----:B------:R-:W-:-:S06]  /*1f00*/  @UP0 UIADD3 UR4, UR39, UR40, -UR4 ;  /* 0x0000002827040290 */ /* 0x000fcc000fffe804 */
[----:B------:R-:W-:-:S04]  /*1f10*/  IMAD.U32 R0, RZ, RZ, UR4 ;  /* 0x00000004ff007e24 */ /* 0x000fc8000f8e00ff */
[----:B------:R-:W-:-:S05]  /*1f20*/  @P0 IMAD.SHL.U32 R0, R0, 0x8, RZ ;  /* 0x0000000800000824 */ /* 0x000fca00078e00ff */
[----:B------:R-:W-:-:S04]  /*1f30*/  @P0 LOP3.LUT R0, R0, 0x18, RZ, 0xc0, !PT ;  /* 0x0000001800000812 */ /* 0x000fc800078ec0ff */
[----:B------:R-:W-:-:S04]  /*1f40*/  @P0 IADD3 R3, R6, 0x20, R0 ;  /* 0x0000002006030810 */ /* 0x000fc80007ffe000 */
[----:B------:R-:W-:-:S04]  /*1f50*/  @P0 PRMT R3, R22, 0x654, R3 ;  /* 0x0000065416030816 */ /* 0x000fc80000000003 */
[----:B------:R2:W-:Y:S01]  /*1f60*/  @P0 SYNCS.ARRIVE.TRANS64.RED.A1T0 RZ, [R3+URZ], RZ ;  /* 0x000000ff03ff09a7 */ /* 0x0005e2000810043f */
[----:B------:R-:W-:-:S13]  /*1f70*/  ISETP.GT.U32.AND P0, PT, R19, 0x1, PT ;  /* 0x000000011300780c */ /* 0x000fda0003f04070 */
[----:B--2---:R-:W-:Y:S05]  /*1f80*/  @P0 BRA `(.L_x_30) ;  /* 0x0000000000040947 */ /* 0x004fea0003800000 */
[----:B------:R-:W-:Y:S01]  /*1f90*/  BPT.TRAP 0x1 ;  /* 0x000000040000795c */ /* 0x000fe20000300000 */
.L_x_30:
[----:B------:R-:W2:Y:S01]  /*1fa0*/  LDC R6, c[0x0][0x288] ;  /* 0x0000a200ff067b82 */ /* 0x000ea20000000800 */
[--C-:B------:R-:W-:Y:S01]  /*1fb0*/  SHF.R.U32.HI R0, RZ, 0x2, R18.reuse ;  /* 0x00000002ff007819 */ /* 0x100fe20000011612 */
[----:B------:R-:W-:Y:S01]  /*1fc0*/  UIADD3 UR39, UR40, UR39, URZ ;  /* 0x0000002728277290 */ /* 0x000fe2000fffe03f */
[----:B01----:R-:W-:Y:S01]  /*1fd0*/  SHF.R.U32.HI R5, RZ, 0x7, R18 ;  /* 0x00000007ff057819 */ /* 0x003fe20000011612 */
[----:B------:R-:W-:Y:S01]  /*1fe0*/  IMAD.SHL.U32 R11, R153, 0x80, RZ ;  /* 0x00000080990b7824 */ /* 0x000fe200078e00ff */
[----:B------:R-:W-:Y:S01]  /*1ff0*/  LOP3.LUT R4, R18, 0x60, RZ, 0xc0, !PT ;  /* 0x0000006012047812 */ /* 0x000fe200078ec0ff */
[----:B------:R-:W-:Y:S01]  /*2000*/  USHF.R.U32.HI UR4, URZ, 0x2, UR39 ;  /* 0x000000023f047899 */ /* 0x000fe20008011627 */
[----:B------:R-:W-:Y:S01]  /*2010*/  LOP3.LUT R3, R0, 0x7, RZ, 0xc0, !PT ;  /* 0x0000000700037812 */ /* 0x000fe200078ec0ff */
[----:B------:R-:W-:Y:S01]  /*2020*/  ULDC UR8, c[0x0][0x284] ;  /* 0x0000a10000087ab9 */ /* 0x000fe20000000800 */
[----:B------:R-:W-:Y:S01]  /*2030*/  LOP3.LUT R0, R5, 0x1, RZ, 0xc0, !PT ;  /* 0x0000000105007812 */ /* 0x000fe200078ec0ff */
[----:B------:R-:W-:Y:S01]  /*2040*/  ULOP3.LUT UR4, UR4, 0x1, URZ, 0xc0, !UPT ;  /* 0x0000000104047892 */ /* 0x000fe2000f8ec03f */
[----:B------:R-:W-:Y:S01]  /*2050*/  SHF.R.U32.HI R8, RZ, 0x1, R4 ;  /* 0x00000001ff087819 */ /* 0x000fe20000011604 */
[----:B------:R-:W-:Y:S01]  /*2060*/  UISETP.GT.U32.AND UP1, UPT, UR39, 0x3, UPT ;  /* 0x000000032700788c */ /* 0x000fe2000bf24070 */
[----:B------:R-:W-:Y:S01]  /*2070*/  SHF.L.U32 R4, R0, 0x6, RZ ;  /* 0x0000000600047819 */ /* 0x000fe200000006ff */
[----:B------:R-:W-:Y:S01]  /*2080*/  UISETP.NE.U32.AND UP0, UPT, UR4, 0x1, UPT ;  /* 0x000000010400788c */ /* 0x000fe2000bf05070 */
[--C-:B------:R-:W-:Y:S01]  /*2090*/  IADD3 R5, RZ, -R8, -R3.reuse ;  /* 0x80000008ff057210 */ /* 0x100fe20007ffe803 */
[----:B------:R-:W-:Y:S01]  /*20a0*/  ULDC.64 UR6, c[0x0][0x5d0] ;  /* 0x0001740000067ab9 */ /* 0x000fe20000000a00 */
[----:B------:R-:W-:Y:S01]  /*20b0*/  LOP3.LUT R165, R4, 0x40, R3, 0xe2, !PT ;  /* 0x0000004004a57812 */ /* 0x000fe200078ee203 */
[----:B------:R-:W-:Y:S01]  /*20c0*/  UISETP.LT.U32.AND UP1, UPT, UR40, 0x4, UP1 ;  /* 0x000000042800788c */ /* 0x000fe20008f21070 */
[----:B------:R-:W-:Y:S01]  /*20d0*/  LOP3.LUT R3, R18, 0x3, RZ, 0xc0, !PT ;  /* 0x0000000312037812 */ /* 0x000fe200078ec0ff */
[----:B------:R-:W-:Y:S01]  /*20e0*/  IMAD R157, R0, -0x40, R5 ;  /* 0xffffffc0009d7824 */ /* 0x000fe200078e0205 */
[----:B------:R-:W-:Y:S01]  /*20f0*/  SHF.R.S32.HI R15, RZ, 0x1f, R23 ;  /* 0x0000001fff0f7819 */ /* 0x000fe20000011417 */
[----:B------:R-:W-:Y:S01]  /*2100*/  IMAD.SHL.U32 R0, R152, 0x100, RZ ;  /* 0x0000010098007824 */ /* 0x000fe200078e00ff */
[----:B------:R-:W-:Y:S01]  /*2110*/  UISETP.GT.U32.AND UP0, UPT, UR40, 0x3, !UP0 ;  /* 0x000000032800788c */ /* 0x000fe2000c704070 */
[----:B--2---:R-:W-:Y:S01]  /*2120*/  IMAD R10, R3, -0x2, R6 ;  /* 0xfffffffe030a7824 */ /* 0x004fe200078e0206 */
[----:B------:R-:W-:Y:S01]  /*2130*/  ISETP.GE.AND P0, PT, R11, R6, PT ;  /* 0x000000060b00720c */ /* 0x000fe20003f06270 */
[----:B------:R-:W-:Y:S01]  /*2140*/  IMAD.SHL.U32 R6, R18, 0x2, RZ ;  /* 0x0000000212067824 */ /* 0x000fe200078e00ff */
[----:B------:R-:W-:Y:S01]  /*2150*/  USEL UR5, URZ, 0x1, !UP1 ;  /* 0x000000013f057887 */ /* 0x000fe2000c800000 */
[----:B------:R-:W-:Y:S01]  /*2160*/  IMAD R4, R15, UR6, RZ ;  /* 0x000000060f047c24 */ /* 0x000fe2000f8e02ff */
[----:B------:R-:W-:Y:S01]  /*2170*/  ISETP.GE.OR P0, PT, R0, UR8, P0 ;  /* 0x0000000800007c0c */ /* 0x000fe20008706670 */
[----:B------:R-:W-:Y:S01]  /*2180*/  USEL UR4, URZ, 0x1, !UP0 ;  /* 0x000000013f047887 */ /* 0x000fe2000c000000 */
[----:B------:R-:W-:Y:S01]  /*2190*/  LOP3.LUT R6, R11, 0x6, R6, 0xf8, !PT ;  /* 0x000000060b067812 */ /* 0x000fe200078ef806 */
[----:B------:R-:W-:Y:S01]  /*21a0*/  IMAD.WIDE R152, R152, 0x100, RZ ;  /* 0x0000010098987825 */ /* 0x000fe200078e02ff */
[----:B------:R-:W-:Y:S01]  /*21b0*/  ULOP3.LUT UR39, UR39, 0x3, URZ, 0xc0, !UPT ;  /* 0x0000000327277892 */ /* 0x000fe2000f8ec03f */
[----:B------:R-:W-:Y:S01]  /*21c0*/  IADD3 R157, -R0, UR8, R157 ;  /* 0x00000008009d7c10 */ /* 0x000fe2000fffe19d */
[----:B------:R-:W-:Y:S01]  /*21d0*/  ULOP3.LUT UR38, UR4, UR38, UR5, 0x96, !UPT ;  /* 0x0000002604267292 */ /* 0x000fe2000f8e9605 */
[----:B------:R-:W-:Y:S01]  /*21e0*/  SHF.R.S32.HI R7, RZ, 0x1f, R6 ;  /* 0x0000001fff077819 */ /* 0x000fe20000011406 */
[----:B------:R-:W-:Y:S01]  /*21f0*/  IMAD R9, R23, UR7, R4 ;  /* 0x0000000717097c24 */ /* 0x000fe2000f8e0204 */
[----:B------:R-:W-:Y:S01]  /*2200*/  LOP3.LUT R165, R152, R165, R8, 0xfe, !PT ;  /* 0x000000a598a57212 */ /* 0x000fe200078efe08 */
[----:B------:R-:W-:-:S02]  /*2210*/  IMAD.IADD R0, R10, 0x1, -R11 ;  /* 0x000000010a007824 */ /* 0x000fc400078e0a0b */
[----:B------:R-:W-:-:S04]  /*2220*/  IMAD.WIDE.U32 R4, R23, UR6, R6 ;  /* 0x0000000617047c25 */ /* 0x000fc8000f8e0006 */
[----:B------:R-:W-:Y:S02]  /*2230*/  IMAD.IADD R9, R5, 0x1, R9 ;  /* 0x0000000105097824 */ /* 0x000fe400078e0209 */
[----:B------:R-:W-:Y:S02]  /*2240*/  IMAD.MOV.U32 R3, RZ, RZ, -0x1 ;  /* 0xffffffffff037424 */ /* 0x000fe400078e00ff */
[----:B------:R-:W-:Y:S01]  /*2250*/  IMAD.MOV.U32 R8, RZ, RZ, R4 ;  /* 0x000000ffff087224 */ /* 0x000fe200078e0004 */
[----:B------:R-:W-:Y:S06]  /*2260*/  @P0 BRA `(.L_x_32) ;  /* 0x0000008400700947 */ /* 0x000fec0003800000 */
[----:B------:R-:W0:Y:S01]  /*2270*/  LDC.64 R4, c[0x0][0x5c8] ;  /* 0x00017200ff047b82 */ /* 0x000e220000000a00 */
[----:B-----5:R-:W-:Y:S01]  /*2280*/  FSETP.NEU.AND P1, PT, R155, RZ, PT ;  /* 0x000000ff9b00720b */ /* 0x020fe20003f2d000 */
[----:B------:R-:W-:Y:S01]  /*2290*/  BSSY B0, `(.L_x_32) ;  /* 0x0000859000007945 */ /* 0x000fe20003800000 */
[----:B------:R-:W-:-:S04]  /*22a0*/  ISETP.GT.AND P2, PT, R157, RZ, PT ;  /* 0x000000ff9d00720c */ /* 0x000fc80003f44270 */
[----:B------:R-:W-:Y:S01]  /*22b0*/  ISETP.GT.AND P0, PT, R0, RZ, P2 ;  /* 0x000000ff0000720c */ /* 0x000fe20001704270 */
[-C--:B0-----:R-:W-:Y:S02]  /*22c0*/  IMAD R10, R153, R4.reuse, RZ ;  /* 0x00000004990a7224 */ /* 0x081fe400078e02ff */
[----:B------:R-:W-:-:S04]  /*22d0*/  IMAD.WIDE.U32 R166, R165, R4, R8 ;  /* 0x00000004a5a67225 */ /* 0x000fc800078e0008 */
[----:B------:R-:W-:-:S04]  /*22e0*/  IMAD R9, R165, R5, R10 ;  /* 0x00000005a5097224 */ /* 0x000fc800078e020a */
[----:B------:R-:W-:Y:S01]  /*22f0*/  IMAD.IADD R171, R167, 0x1, R9 ;  /* 0x00000001a7ab7824 */ /* 0x000fe200078e0209 */
[----:B------:R-:W-:Y:S06]  /*2300*/  @!P1 BRA `(.L_x_33) ;  /* 0x0000006000209947 */ /* 0x000fec0003800000 */
[----:B------:R-:W0:Y:S01]  /*2310*/  LDC.64 R10, c[0x0][0x5b8] ;  /* 0x00016e00ff0a7b82 */ /* 0x000e220000000a00 */
[----:B------:R-:W-:-:S07]  /*2320*/  ULDC.64 UR4, c[0x0][0x5c0] ;  /* 0x0001700000047ab9 */ /* 0x000fce0000000a00 */
[----:B------:R-:W1:Y:S08]  /*2330*/  LDC.64 R12, c[0x0][0x5b0] ;  /* 0x00016c00ff0c7b82 */ /* 0x000e700000000a00 */
[----:B------:R-:W2:Y:S01]  /*2340*/  LDC.64 R8, c[0x0][0x5a8] ;  /* 0x00016a00ff087b82 */ /* 0x000ea20000000a00 */
[----:B0-----:R-:W-:-:S04]  /*2350*/  IMAD R14, R15, R10, RZ ;  /* 0x0000000a0f0e7224 */ /* 0x001fc800078e02ff */
[C---:B------:R-:W-:Y:S02]  /*2360*/  IMAD R11, R23.reuse, R11, R14 ;  /* 0x0000000b170b7224 */ /* 0x040fe400078e020e */
[----:B------:R-:W-:-:S04]  /*2370*/  IMAD.WIDE.U32 R14, R23, R10, R6 ;  /* 0x0000000a170e7225 */ /* 0x000fc800078e0006 */
[----:B-1----:R-:W-:Y:S01]  /*2380*/  IMAD R20, R153, R12, RZ ;  /* 0x0000000c99147224 */ /* 0x002fe200078e02ff */
[----:B------:R-:W-:-:S03]  /*2390*/  IADD3 R21, R15, R11, RZ ;  /* 0x0000000b0f157210 */ /* 0x000fc60007ffe0ff */
[----:B------:R-:W-:Y:S02]  /*23a0*/  IMAD R169, R165, R13, R20 ;  /* 0x0000000da5a97224 */ /* 0x000fe400078e0214 */
[----:B------:R-:W-:-:S04]  /*23b0*/  IMAD.MOV.U32 R20, RZ, RZ, R14 ;  /* 0x000000ffff147224 */ /* 0x000fc800078e000e */
[----:B------:R-:W-:-:S04]  /*23c0*/  IMAD.WIDE.U32 R158, R165, R12, R20 ;  /* 0x0000000ca59e7225 */ /* 0x000fc800078e0014 */
[----:B------:R-:W-:Y:S01]  /*23d0*/  IMAD.IADD R159, R159, 0x1, R169 ;  /* 0x000000019f9f7824 */ /* 0x000fe200078e02a9 */
[----:B--2---:R-:W-:-:S04]  /*23e0*/  LEA R160, P1, R158, R8, 0x1 ;  /* 0x000000089ea07211 */ /* 0x004fc800078208ff */
[----:B------:R-:W-:-:S05]  /*23f0*/  LEA.HI.X R161, R158, R9, R159, 0x1, P1 ;  /* 0x000000099ea17211 */ /* 0x000fca00008f0c9f */
[----:B------:R-:W2:Y:S01]  /*2400*/  @P0 LDG.E.LTC128B.U16 R167, desc[UR36][R160.64] ;  /* 0x00000024a0a70981 */ /* 0x000ea2000c1e1520 */
[----:B------:R-:W-:Y:S01]  /*2410*/  IMAD.WIDE.U32 R162, R165, R12, R6 ;  /* 0x0000000ca5a27225 */ /* 0x000fe200078e0006 */
[----:B------:R-:W-:Y:S01]  /*2420*/  ISETP.GT.AND P3, PT, R0, 0x1, P2 ;  /* 0x000000010000780c */ /* 0x000fe20001764270 */
[----:B------:R-:W-:Y:S02]  /*2430*/  BSSY B1, `(.L_x_34) ;  /* 0x0000013000017945 */ /* 0x000fe40003800000 */
[----:B------:R-:W-:Y:S02]  /*2440*/  IMAD.IADD R163, R169, 0x1, R163 ;  /* 0x00000001a9a37824 */ /* 0x000fe400078e02a3 */
[----:B------:R-:W-:-:S04]  /*2450*/  IMAD.WIDE.U32 R162, R23, R10, R162 ;  /* 0x0000000a17a27225 */ /* 0x000fc800078e00a2 */
[----:B--2---:R-:W-:-:S05]  /*2460*/  HADD2.F32 R158, -RZ, R167.H0_H0 ;  /* 0x200000a7ff9e7230 */ /* 0x004fca0000004100 */
[----:B------:R-:W-:Y:S01]  /*2470*/  FMUL R159, R158, R155 ;  /* 0x0000009b9e9f7220 */ /* 0x000fe20000400000 */
[----:B------:R-:W-:-:S03]  /*2480*/  LEA R158, P1, R166, UR4, 0x1 ;  /* 0x00000004a69e7c11 */ /* 0x000fc6000f8208ff */
[----:B------:R-:W-:Y:S01]  /*2490*/  FFMA R159, R88, R154, R159 ;  /* 0x0000009a589f7223 */ /* 0x000fe2000000009f */
[----:B------:R-:W-:-:S04]  /*24a0*/  IMAD.IADD R88, R11, 0x1, R163 ;  /* 0x000000010b587824 */ /* 0x000fc800078e02a3 */
[----:B------:R-:W-:Y:S02]  /*24b0*/  F2FP.F16.F32.PACK_AB R161, RZ, R159 ;  /* 0x0000009fffa1723e */ /* 0x000fe400000000ff */
[----:B------:R-:W-:Y:S02]  /*24c0*/  LEA.HI.X R159, R166, UR5, R171, 0x1, P1 ;  /* 0x00000005a69f7c11 */ /* 0x000fe400088f0cab */
[----:B------:R-:W-:Y:S02]  /*24d0*/  PRMT R163, R161, 0x7610, R163 ;  /* 0x00007610a1a37816 */ /* 0x000fe400000000a3 */
[----:B------:R-:W-:-:S03]  /*24e0*/  LEA R160, P1, R162, R8, 0x1 ;  /* 0x00000008a2a07211 */ /* 0x000fc600078208ff */
[----:B------:R0:W-:Y:S01]  /*24f0*/  @P0 STG.E.U16 desc[UR36][R158.64], R163 ;  /* 0x000000a39e000986 */ /* 0x0001e2000c101524 */
[--C-:B------:R-:W-:Y:S01]  /*2500*/  LEA.HI.X R161, R162, R9, R88.reuse, 0x1, P1 ;  /* 0x00000009a2a17211 */ /* 0x100fe200008f0c58 */
[C---:B------:R-:W-:Y:S01]  /*2510*/  IMAD.SHL.U32 R162, R12.reuse, 0x8, RZ ;  /* 0x000000080ca27824 */ /* 0x040fe200078e00ff */
[----:B------:R-:W-:Y:S02]  /*2520*/  PRMT R88, R167, 0x7610, R88 ;  /* 0x00007610a7587816 */ /* 0x000fe40000000058 */
[----:B0-----:R-:W-:Y:S01]  /*2530*/  SHF.L.U64.HI R163, R12, 0x3, R13 ;  /* 0x000000030ca37819 */ /* 0x001fe2000001020d */
[----:B------:R-:W-:Y:S06]  /*2540*/  @!P3 BRA `(.L_x_35) ;  /* 0x000000000004b947 */ /* 0x000fec0003800000 */
[----:B------:R0:W5:Y:S02]  /*2550*/  LDG.E.LTC128B.U16 R88, desc[UR36][R160.64+0x2] ;  /* 0x00000224a0587981 */ /* 0x000164000c1e1520 */
.L_x_35:
[----:B------:R-:W-:Y:S05]  /*2560*/  BSYNC B1 ;  /* 0x0000000000017941 */ /* 0x000fea0003800000 */
.L_x_34:
[----:B-----5:R-:W-:Y:S01]  /*2570*/  HADD2.F32 R168, -RZ, R88.H0_H0 ;  /* 0x20000058ffa87230 */ /* 0x020fe20000004100 */
[----:B------:R-:W-:Y:S01]  /*2580*/  ISETP.GT.AND P0, PT, R157, 0x8, PT ;  /* 0x000000089d00780c */ /* 0x000fe20003f04270 */
[----:B------:R-:W-:-:S04]  /*2590*/  IMAD.WIDE.U32 R166, R165, R12, R162 ;  /* 0x0000000ca5a67225 */ /* 0x000fc800078e00a2 */
[----:B------:R-:W-:Y:S01]  /*25a0*/  FMUL R168, R168, R155 ;  /* 0x0000009ba8a87220 */ /* 0x000fe20000400000 */
[----:B------:R-:W-:Y:S01]  /*25b0*/  IMAD.IADD R169, R169, 0x1, R167 ;  /* 0x00000001a9a97824 */ /* 0x000fe200078e02a7 */
[----:B------:R-:W-:Y:S02]  /*25c0*/  ISETP.GT.AND P1, PT, R0, RZ, P0 ;  /* 0x000000ff0000720c */ /* 0x000fe40000724270 */
[----:B------:R-:W-:Y:S01]  /*25d0*/  FFMA R168, R89, R154, R168 ;  /* 0x0000009a59a87223 */ /* 0x000fe200000000a8 */
[----:B------:R-:W-:-:S04]  /*25e0*/  IADD3 R89, P4, R14, R166, RZ ;  /* 0x000000a60e597210 */ /* 0x000fc80007f9e0ff */
[----:B------:R-:W-:Y:S01]  /*25f0*/  F2FP.F16.F32.PACK_AB R168, RZ, R168 ;  /* 0x000000a8ffa8723e */ /* 0x000fe200000000ff */
[----:B------:R-:W-:Y:S01]  /*2600*/  IMAD.X R172, R169, 0x1, R21, P4 ;  /* 0x00000001a9ac7824 */ /* 0x000fe200020e0615 */
[C---:B------:R-:W-:Y:S02]  /*2610*/  LEA R170, P4, R89.reuse, R8, 0x1 ;  /* 0x0000000859aa7211 */ /* 0x040fe400078808ff */
[----:B------:R-:W-:Y:S02]  /*2620*/  PRMT R167, R168, 0x7610, R167 ;  /* 0x00007610a8a77816 */ /* 0x000fe400000000a7 */
[----:B------:R-:W-:Y:S02]  /*2630*/  PRMT R168, R88, 0x7610, R168 ;  /* 0x0000761058a87816 */ /* 0x000fe400000000a8 */
[----:B------:R-:W-:Y:S01]  /*2640*/  LEA.HI.X R171, R89, R9, R172, 0x1, P4 ;  /* 0x0000000959ab7211 */ /* 0x000fe200020f0cac */
[----:B------:R1:W-:Y:S04]  /*2650*/  @P3 STG.E.U16 desc[UR36][R158.64+0x2], R167 ;  /* 0x000002a79e003986 */ /* 0x0003e8000c101524 */
[----:B------:R2:W3:Y:S01]  /*2660*/  @P1 LDG.E.LTC128B.U16 R168, desc[UR36][R170.64] ;  /* 0x00000024aaa81981 */ /* 0x0004e2000c1e1520 */
[----:B------:R-:W-:Y:S01]  /*2670*/  IADD3 R166, P3, R6, R166, RZ ;  /* 0x000000a606a67210 */ /* 0x000fe20007f7e0ff */
[----:B------:R-:W-:Y:S04]  /*2680*/  BSSY B1, `(.L_x_36) ;  /* 0x0000012000017945 */ /* 0x000fe80003800000 */
[----:B-1----:R-:W-:Y:S01]  /*2690*/  IMAD.X R167, R7, 0x1, R169, P3 ;  /* 0x0000000107a77824 */ /* 0x002fe200018e06a9 */
[----:B------:R-:W-:Y:S01]  /*26a0*/  SHF.L.U32 R169, R4, 0x4, RZ ;  /* 0x0000000404a97819 */ /* 0x000fe200000006ff */
[----:B------:R-:W-:-:S03]  /*26b0*/  IMAD.WIDE.U32 R166, R23, R10, R166 ;  /* 0x0000000a17a67225 */ /* 0x000fc600078e00a6 */
[----:B--2---:R-:W-:Y:S01]  /*26c0*/  IADD3 R170, P3, R169, R158, RZ ;  /* 0x0000009ea9aa7210 */ /* 0x004fe20007f7e0ff */
[----:B------:R-:W-:Y:S01]  /*26d0*/  IMAD.IADD R172, R11, 0x1, R167 ;  /* 0x000000010bac7824 */ /* 0x000fe200078e02a7 */
[----:B------:R-:W-:-:S05]  /*26e0*/  SHF.L.U64.HI R167, R4, 0x4, R5 ;  /* 0x0000000404a77819 */ /* 0x000fca0000010205 */
[----:B------:R-:W-:Y:S02]  /*26f0*/  IMAD.X R171, R167, 0x1, R159, P3 ;  /* 0x00000001a7ab7824 */ /* 0x000fe400018e069f */
[----:B---3--:R-:W-:-:S05]  /*2700*/  HADD2.F32 R88, -RZ, R168.H0_H0 ;  /* 0x200000a8ff587230 */ /* 0x008fca0000004100 */
[----:B------:R-:W-:Y:S01]  /*2710*/  FMUL R89, R88, R155 ;  /* 0x0000009b58597220 */ /* 0x000fe20000400000 */
[----:B------:R-:W-:-:S03]  /*2720*/  LEA R88, P4, R166, R8, 0x1 ;  /* 0x00000008a6587211 */ /* 0x000fc600078808ff */
[----:B------:R-:W-:Y:S01]  /*2730*/  FFMA R90, R90, R154, R89 ;  /* 0x0000009a5a5a7223 */ /* 0x000fe20000000059 */
[----:B------:R-:W-:Y:S02]  /*2740*/  LEA.HI.X R89, R166, R9, R172, 0x1, P4 ;  /* 0x00000009a6597211 */ /* 0x000fe400020f0cac */
[----:B------:R-:W-:Y:S02]  /*2750*/  ISETP.GT.AND P4, PT, R0, 0x1, P0 ;  /* 0x000000010000780c */ /* 0x000fe40000784270 */
[----:B------:R-:W-:-:S05]  /*2760*/  F2FP.F16.F32.PACK_AB R90, RZ, R90 ;  /* 0x0000005aff5a723e */ /* 0x000fca00000000ff */
[----:B------:R1:W-:Y:S06]  /*2770*/  @P1 STG.E.U16 desc[UR36][R170.64], R90 ;  /* 0x0000005aaa001986 */ /* 0x0003ec000c101524 */
[----:B------:R-:W-:Y:S05]  /*2780*/  @!P4 BRA `(.L_x_37) ;  /* 0x000000000004c947 */ /* 0x000fea0003800000 */
[----:B------:R2:W5:Y:S02]  /*2790*/  LDG.E.LTC128B.U16 R168, desc[UR36][R88.64+0x2] ;  /* 0x0000022458a87981 */ /* 0x000564000c1e1520 */
.L_x_37:
[----:B------:R-:W-:Y:S05]  /*27a0*/  BSYNC B1 ;  /* 0x0000000000017941 */ /* 0x000fea0003800000 */
.L_x_36:
[----:B-1---5:R-:W-:Y:S01]  /*27b0*/  HADD2.F32 R90, -RZ, R168.H0_H0 ;  /* 0x200000a8ff5a7230 */ /* 0x022fe20000004100 */
[----:B------:R-:W-:Y:S01]  /*27c0*/  ISETP.GT.AND P1, PT, R0, 0x8, P2 ;  /* 0x000000080000780c */ /* 0x000fe20001724270 */
[----:B------:R-:W-:Y:S03]  /*27d0*/  BSSY B1, `(.L_x_38) ;  /* 0x000000a000017945 */ /* 0x000fe60003800000 */
[----:B------:R-:W-:-:S04]  /*27e0*/  FMUL R90, R90, R155 ;  /* 0x0000009b5a5a7220 */ /* 0x000fc80000400000 */
[----:B------:R-:W-:Y:S01]  /*27f0*/  FFMA R90, R91, R154, R90 ;  /* 0x0000009a5b5a7223 */ /* 0x000fe2000000005a */
[----:B------:R-:W-:-:S04]  /*2800*/  @P4 IMAD.MOV.U32 R91, RZ, RZ, R171 ;  /* 0x000000ffff5b4224 */ /* 0x000fc800078e00ab */
[----:B------:R-:W-:-:S04]  /*2810*/  F2FP.F16.F32.PACK_AB R90, RZ, R90 ;  /* 0x0000005aff5a723e */ /* 0x000fc800000000ff */
[----:B------:R-:W-:Y:S01]  /*2820*/  PRMT R166, R90, 0x7610, R166 ;  /* 0x000076105aa67816 */ /* 0x000fe200000000a6 */
[----:B------:R-:W-:-:S05]  /*2830*/  @P4 IMAD.MOV.U32 R90, RZ, RZ, R170 ;  /* 0x000000ffff5a4224 */ /* 0x000fca00078e00aa */
[----:B------:R1:W-:Y:S01]  /*2840*/  @P4 STG.E.U16 desc[UR36][R90.64+0x2], R166 ;  /* 0x000002a65a004986 */ /* 0x0003e2000c101524 */
[----:B------:R-:W-:Y:S05]  /*2850*/  @!P1 BRA `(.L_x_39) ;  /* 0x0000000000049947 */ /* 0x000fea0003800000 */
[----:B------:R3:W5:Y:S02]  /*2860*/  LDG.E.LTC128B.U16 R168, desc[UR36][R160.64+0x10] ;  /* 0x00001024a0a87981 */ /* 0x000764000c1e1520 */
.L_x_39:
[----:B------:R-:W-:Y:S05]  /*2870*/  BSYNC B1 ;  /* 0x0000000000017941 */ /* 0x000fea0003800000 */
.L_x_38:
[----:B-1---5:R-:W-:Y:S01]  /*2880*/  HADD2.F32 R90, -RZ, R168.H0_H0 ;  /* 0x200000a8ff5a7230 */ /* 0x022fe20000004100 */
[----:B------:R-:W-:Y:S01]  /*2890*/  ISETP.GT.AND P3, PT, R0, 0x9, P2 ;  /* 0x000000090000780c */ /* 0x000fe20001764270 */
[----:B------:R-:W-:Y:S03]  /*28a0*/  BSSY B1, `(.L_x_40) ;  /* 0x000000a000017945 */ /* 0x000fe60003800000 */
[----:B------:R-:W-:Y:S01]  /*28b0*/  FMUL R91, R90, R155 ;  /* 0x0000009b5a5b7220 */ /* 0x000fe20000400000 */
[----:B------:R-:W-:-:S03]  /*28c0*/  @P1 IMAD.MOV.U32 R90, RZ, RZ, R158 ;  /* 0x000000ffff5a1224 */ /* 0x000fc600078e009e */
[----:B------:R-:W-:-:S05]  /*28d0*/  FFMA R91, R92, R154, R91 ;  /* 0x0000009a5c5b7223 */ /* 0x000fca000000005b */
[----:B------:R-:W-:-:S04]  /*28e0*/  F2FP.F16.F32.PACK_AB R91, RZ, R91 ;  /* 0x0000005bff5b723e */ /* 0x000fc800000000ff */
[----:B------:R-:W-:Y:S01]  /*28f0*/  PRMT R92, R91, 0x7610, R92 ;  /* 0x000076105b5c7816 */ /* 0x000fe2000000005c */
[----:B------:R-:W-:-:S05]  /*2900*/  @P1 IMAD.MOV.U32 R91, RZ, RZ, R159 ;  /* 0x000000ffff5b1224 */ /* 0x000fca00078e009f */
[----:B------:R1:W-:Y:S01]  /*2910*/  @P1 STG.E.U16 desc[UR36][R90.64+0x10], R92 ;  /* 0x0000105c5a001986 */ /* 0x0003e2000c101524 */
[----:B------:R-:W-:Y:S05]  /*2920*/  @!P3 BRA `(.L_x_41) ;  /* 0x000000000004b947 */ /* 0x000fea0003800000 */
[----:B------:R4:W5:Y:S02]  /*2930*/  LDG.E.LTC128B.U16 R168, desc[UR36][R160.64+0x12] ;  /* 0x00001224a0a87981 */ /* 0x000964000c1e1520 */
.L_x_41:
[----:B------:R-:W-:Y:S05]  /*2940*/  BSYNC B1 ;  /* 0x0000000000017941 */ /* 0x000fea0003800000 */
.L_x_40:
[----:B-1---5:R-:W-:Y:S01]  /*2950*/  HADD2.F32 R90, -RZ, R168.H0_H0 ;  /* 0x200000a8ff5a7230 */ /* 0x022fe20000004100 */
[----:B------:R-:W-:Y:S01]  /*2960*/  ISETP.GT.AND P1, PT, R0, 0x8, P0 ;  /* 0x000000080000780c */ /* 0x000fe20000724270 */
[----:B------:R-:W-:Y:S01]  /*2970*/  @P3 IMAD.MOV.U32 R91, RZ, RZ, R159 ;  /* 0x000000ffff5b3224 */ /* 0x000fe200078e009f */
[----:B------:R-:W-:Y:S02]  /*2980*/  BSSY B1, `(.L_x_42) ;  /* 0x0000009000017945 */ /* 0x000fe40003800000 */
[----:B------:R-:W-:-:S04]  /*2990*/  FMUL R90, R90, R155 ;  /* 0x0000009b5a5a7220 */ /* 0x000fc80000400000 */
[----:B------:R-:W-:-:S05]  /*29a0*/  FFMA R90, R93, R154, R90 ;  /* 0x0000009a5d5a7223 */ /* 0x000fca000000005a */
[----:B------:R-:W-:-:S04]  /*29b0*/  F2FP.F16.F32.PACK_AB R90, RZ, R90 ;  /* 0x0000005aff5a723e */ /* 0x000fc800000000ff */
[----:B------:R-:W-:Y:S01]  /*29c0*/  PRMT R92, R90, 0x7610, R92 ;  /* 0x000076105a5c7816 */ /* 0x000fe2000000005c */
[----:B------:R-:W-:-:S05]  /*29d0*/  @P3 IMAD.MOV.U32 R90, RZ, RZ, R158 ;  /* 0x000000ffff5a3224 */ /* 0x000fca00078e009e */
[----:B------:R1:W-:Y:S01]  /*29e0*/  @P3 STG.E.U16 desc[UR36][R90.64+0x12], R92 ;  /* 0x0000125c5a003986 */ /* 0x0003e2000c101524 */
[----:B------:R-:W-:Y:S05]  /*29f0*/  @!P1 BRA `(.L_x_43) ;  /* 0x0000000000049947 */ /* 0x000fea0003800000 */
[----:B------:R0:W5:Y:S02]  /*2a00*/  LDG.E.LTC128B.U16 R168, desc[UR36][R88.64+0x10] ;  /* 0x0000102458a87981 */ /* 0x000164000c1e1520 */
.L_x_43:
[----:B------:R-:W-:Y:S05]  /*2a10*/  BSYNC B1 ;  /* 0x0000000000017941 */ /* 0x000fea0003800000 */
.L_x_42:
[----:B-1---5:R-:W-:Y:S01]  /*2a20*/  HADD2.F32 R90, -RZ, R168.H0_H0 ;  /* 0x200000a8ff5a7230 */ /* 0x022fe20000004100 */
[----:B------:R-:W-:Y:S01]  /*2a30*/  ISETP.GT.AND P3, PT, R0, 0x9, P0 ;  /* 0x000000090000780c */ /* 0x000fe20000764270 */
[----:B------:R-:W-:Y:S03]  /*2a40*/  BSSY B1, `(.L_x_44) ;  /* 0x000000a000017945 */ /* 0x000fe60003800000 */
[----:B------:R-:W-:Y:S01]  /*2a50*/  FMUL R91, R90, R155 ;  /* 0x0000009b5a5b7220 */ /* 0x000fe20000400000 */
[----:B------:R-:W-:-:S03]  /*2a60*/  @P1 MOV R90, R170 ;  /* 0x000000aa005a1202 */ /* 0x000fc60000000f00 */
[----:B------:R-:W-:-:S05]  /*2a70*/  FFMA R91, R94, R154, R91 ;  /* 0x0000009a5e5b7223 */ /* 0x000fca000000005b */
[----:B------:R-:W-:-:S04]  /*2a80*/  F2FP.F16.F32.PACK_AB R91, RZ, R91 ;  /* 0x0000005bff5b723e */ /* 0x000fc800000000ff */
[----:B------:R-:W-:Y:S01]  /*2a90*/  PRMT R92, R91, 0x7610, R92 ;  /* 0x000076105b5c7816 */ /* 0x000fe2000000005c */
[----:B------:R-:W-:-:S05]  /*2aa0*/  @P1 IMAD.MOV.U32 R91, RZ, RZ, R171 ;  /* 0x000000ffff5b1224 */ /* 0x000fca00078e00ab */
[----:B------:R1:W-:Y:S01]  /*2ab0*/  @P1 STG.E.U16 desc[UR36][R90.64+0x10], R92 ;  /* 0x0000105c5a001986 */ /* 0x0003e2000c101524 */
[----:B------:R-:W-:Y:S05]  /*2ac0*/  @!P3 BRA `(.L_x_45) ;  /* 0x000000000004b947 */ /* 0x000fea0003800000 */
[----:B------:R0:W5:Y:S02]  /*2ad0*/  LDG.E.LTC128B.U16 R168, desc[UR36][R88.64+0x12] ;  /* 0x0000122458a87981 */ /* 0x000164000c1e1520 */
.L_x_45:
[----:B------:R-:W-:Y:S05]  /*2ae0*/  BSYNC B1 ;  /* 0x0000000000017941 */ /* 0x000fea0003800000 */
.L_x_44:
        /* <DEDUP_REMOVED lines=12> */
.L_x_47:
[----:B------:R-:W-:Y:S05]  /*2bb0*/  BSYNC B1 ;  /* 0x0000000000017941 */ /* 0x000fea0003800000 */
.L_x_46:
        /* <DEDUP_REMOVED lines=12> */
.L_x_49:
[----:B------:R-:W-:Y:S05]  /*2c80*/  BSYNC B1 ;  /* 0x0000000000017941 */ /* 0x000fea0003800000 */
.L_x_48:
        /* <DEDUP_REMOVED lines=12> */
.L_x_51:
[----:B------:R-:W-:Y:S05]  /*2d50*/  BSYNC B1 ;  /* 0x0000000000017941 */ /* 0x000fea0003800000 */
.L_x_50:
[----:B-1---5:R-:W-:Y:S01]  /*2d60*/  HADD2.F32 R90, -RZ, R168.H0_H0 ;  /* 0x200000a8ff5a7230 */ /* 0x022fe20000004100 */
[----:B------:R-:W-:Y:S01]  /*2d70*/  ISETP.GT.AND P3, PT, R0, 0x11, P0 ;  /* 0x000000110000780c */ /* 0x000fe20000764270 */
[----:B------:R-:W-:Y:S03]  /*2d80*/  BSSY B1, `(.L_x_52) ;  /* 0x000000a000017945 */ /* 0x000fe60003800000 */
[----:B------:R-:W-:Y:S01]  /*2d90*/  FMUL R91, R90, R155 ;  /* 0x0000009b5a5b7220 */ /* 0x000fe20000400000 */
[----:B------:R-:W-:-:S03]  /*2da0*/  @P1 IMAD.MOV.U32 R90, RZ, RZ, R170 ;  /* 0x000000ffff5a1224 */ /* 0x000fc600078e00aa */
[----:B------:R-:W-:-:S05]  /*2db0*/  FFMA R91, R98, R154, R91 ;  /* 0x0000009a625b7223 */ /* 0x000fca000000005b */
[----:B------:R-:W-:-:S04]  /*2dc0*/  F2FP.F16.F32.PACK_AB R91, RZ, R91 ;  /* 0x0000005bff5b723e */ /* 0x000fc800000000ff */
[----:B------:R-:W-:Y:S02]  /*2dd0*/  PRMT R92, R91, 0x7610, R92 ;  /* 0x000076105b5c7816 */ /* 0x000fe4000000005c */
[----:B------:R-:W-:-:S05]  /*2de0*/  @P1 MOV R91, R171 ;  /* 0x000000ab005b1202 */ /* 0x000fca0000000f00 */
[----:B------:R1:W-:Y:S01]  /*2df0*/  @P1 STG.E.U16 desc[UR36][R90.64+0x20], R92 ;  /* 0x0000205c5a001986 */ /* 0x0003e2000c101524 */
[----:B------:R-:W-:Y:S05]  /*2e00*/  @!P3 BRA `(.L_x_53) ;  /* 0x000000000004b947 */ /* 0x000fea0003800000 */
[----:B------:R0:W5:Y:S02]  /*2e10*/  LDG.E.LTC128B.U16 R168, desc[UR36][R88.64+0x22] ;  /* 0x0000222458a87981 */ /* 0x000164000c1e1520 */
.L_x_53:
[----:B------:R-:W-:Y:S05]  /*2e20*/  BSYNC B1 ;  /* 0x0000000000017941 */ /* 0x000fea0003800000 */
.L_x_52:
        /* <DEDUP_REMOVED lines=12> */
.L_x_55:
[----:B------:R-:W-:Y:S05]  /*2ef0*/  BSYNC B1 ;  /* 0x0000000000017941 */ /* 0x000fea0003800000 */
.L_x_54:
        /* <DEDUP_REMOVED lines=12> */
.L_x_57:
[----:B------:R-:W-:Y:S05]  /*2fc0*/  BSYNC B1 ;  /* 0x0000000000017941 */ /* 0x000fea0003800000 */
.L_x_56:
        /* <DEDUP_REMOVED lines=12> */
.L_x_59:
[----:B------:R-:W-:Y:S05]  /*3090*/  BSYNC B1 ;  /* 0x0000000000017941 */ /* 0x000fea0003800000 */
.L_x_58:
        /* <DEDUP_REMOVED lines=12> */
.L_x_61:
[----:B------:R-:W-:Y:S05]  /*3160*/  BSYNC B1 ;  /* 0x0000000000017941 */ /* 0x000fea0003800000 */
.L_x_60:
[----:B-1---5:R-:W-:Y:S01]  /*3170*/  HADD2.F32 R90, -RZ, R168.H0_H0 ;  /* 0x200000a8ff5a7230 */ /* 0x022fe20000004100 */
[----:B------:R-:W-:Y:S01]  /*3180*/  ISETP.GT.AND P1, PT, R0, 0x20, P2 ;  /* 0x000000200000780c */ /* 0x000fe20001724270 */
[----:B------:R-:W-:Y:S01]  /*3190*/  @P3 IMAD.MOV.U32 R91, RZ, RZ, R171 ;  /* 0x000000ffff5b3224 */ /* 0x000fe200078e00ab */
[----:B------:R-:W-:Y:S02]  /*31a0*/  BSSY B1, `(.L_x_62) ;  /* 0x0000009000017945 */ /* 0x000fe40003800000 */
[----:B------:R-:W-:-:S04]  /*31b0*/  FMUL R90, R90, R155 ;  /* 0x0000009b5a5a7220 */ /* 0x000fc80000400000 */
[----:B------:R-:W-:-:S05]  /*31c0*/  FFMA R90, R103, R154, R90 ;  /* 0x0000009a675a7223 */ /* 0x000fca000000005a */
[----:B------:R-:W-:-:S04]  /*31d0*/  F2FP.F16.F32.PACK_AB R90, RZ, R90 ;  /* 0x0000005aff5a723e */ /* 0x000fc800000000ff */
[----:B------:R-:W-:Y:S02]  /*31e0*/  PRMT R92, R90, 0x7610, R92 ;  /* 0x000076105a5c7816 */ /* 0x000fe4000000005c */
[----:B------:R-:W-:-:S05]  /*31f0*/  @P3 MOV R90, R170 ;  /* 0x000000aa005a3202 */ /* 0x000fca0000000f00 */
[----:B------:R1:W-:Y:S01]  /*3200*/  @P3 STG.E.U16 desc[UR36][R90.64+0x32], R92 ;  /* 0x0000325c5a003986 */ /* 0x0003e2000c101524 */
[----:B------:R-:W-:Y:S05]  /*3210*/  @!P1 BRA `(.L_x_63) ;  /* 0x0000000000049947 */ /* 0x000fea0003800000 */
[----:B------:R0:W5:Y:S02]  /*3220*/  LDG.E.LTC128B.U16 R168, desc[UR36][R160.64+0x40] ;  /* 0x00004024a0a87981 */ /* 0x000164000c1e1520 */
.L_x_63:
[----:B------:R-:W-:Y:S05]  /*3230*/  BSYNC B1 ;  /* 0x0000000000017941 */ /* 0x000fea0003800000 */
.L_x_62:
        /* <DEDUP_REMOVED lines=12> */
.L_x_65:
[----:B------:R-:W-:Y:S05]  /*3300*/  BSYNC B1 ;  /* 0x0000000000017941 */ /* 0x000fea0003800000 */
.L_x_64:
        /* <DEDUP_REMOVED lines=12> */
.L_x_67:
[----:B------:R-:W-:Y:S05]  /*33d0*/  BSYNC B1 ;  /* 0x0000000000017941 */ /* 0x000fea0003800000 */
.L_x_66:
        /* <DEDUP_REMOVED lines=12> */
.L_x_69:
[----:B------:R-:W-:Y:S05]  /*34a0*/  BSYNC B1 ;  /* 0x0000000000017941 */ /* 0x000fea0003800000 */
.L_x_68:
[----:B-1---5:R-:W-:Y:S01]  /*34b0*/  HADD2.F32 R90, -RZ, R168.H0_H0 ;  /* 0x200000a8ff5a7230 */ /* 0x022fe20000004100 */
[----:B------:R-:W-:Y:S01]  /*34c0*/  @P3 MOV R91, R171 ;  /* 0x000000ab005b3202 */ /* 0x000fe20000000f00 */
[----:B------:R-:W-:Y:S01]  /*34d0*/  BSSY B1, `(.L_x_70) ;  /* 0x000000a000017945 */ /* 0x000fe20003800000 */
[----:B------:R-:W-:Y:S02]  /*34e0*/  ISETP.GT.AND P1, PT, R0, 0x28, P2 ;  /* 0x000000280000780c */ /* 0x000fe40001724270 */
        /* <DEDUP_REMOVED lines=8> */
.L_x_71:
[----:B------:R-:W-:Y:S05]  /*3570*/  BSYNC B1 ;  /* 0x0000000000017941 */ /* 0x000fea0003800000 */
.L_x_70:
        /* <DEDUP_REMOVED lines=12> */
.L_x_73:
[----:B------:R-:W-:Y:S05]  /*3640*/  BSYNC B1 ;  /* 0x0000000000017941 */ /* 0x000fea0003800000 */
.L_x_72:
        /* <DEDUP_REMOVED lines=12> */
.L_x_75:
[----:B------:R-:W-:Y:S05]  /*3710*/  BSYNC B1 ;  /* 0x0000000000017941 */ /* 0x000fea0003800000 */
.L_x_74:
        /* <DEDUP_REMOVED lines=12> */
.L_x_77:
[----:B------:R-:W-:Y:S05]  /*37e0*/  BSYNC B1 ;  /* 0x0000000000017941 */ /* 0x000fea0003800000 */
.L_x_76:
        /* <DEDUP_REMOVED lines=12> */
.L_x_79:
[----:B------:R-:W-:Y:S05]  /*38b0*/  BSYNC B1 ;  /* 0x0000000000017941 */ /* 0x000fea0003800000 */
.L_x_78:
        /* <DEDUP_REMOVED lines=12> */
.L_x_81:
[----:B------:R-:W-:Y:S05]  /*3980*/  BSYNC B1 ;  /* 0x0000000000017941 */ /* 0x000fea0003800000 */
.L_x_80:
        /* <DEDUP_REMOVED lines=12> */
.L_x_83:
[----:B------:R-:W-:Y:S05]  /*3a50*/  BSYNC B1 ;  /* 0x0000000000017941 */ /* 0x000fea0003800000 */
.L_x_82:
        /* <DEDUP_REMOVED lines=12> */
.L_x_85:
[----:B------:R-:W-:Y:S05]  /*3b20*/  BSYNC B1 ;  /* 0x0000000000017941 */ /* 0x000fea0003800000 */
.L_x_84:
        /* <DEDUP_REMOVED lines=12> */
.L_x_87:
[----:B------:R-:W-:Y:S05]  /*3bf0*/  BSYNC B1 ;  /* 0x0000000000017941 */ /* 0x000fea0003800000 */
.L_x_86:
        /* <DEDUP_REMOVED lines=12> */
.L_x_89:
[----:B------:R-:W-:Y:S05]  /*3cc0*/  BSYNC B1 ;  /* 0x0000000000017941 */ /* 0x000fea0003800000 */
.L_x_88:
        /* <DEDUP_REMOVED lines=12> */
.L_x_91:
[----:B------:R-:W-:Y:S05]  /*3d90*/  BSYNC B1 ;  /* 0x0000000000017941 */ /* 0x000fea0003800000 */
.L_x_90:
        /* <DEDUP_REMOVED lines=12> */
.L_x_93:
[----:B------:R-:W-:Y:S05]  /*3e60*/  BSYNC B1 ;  /* 0x0000000000017941 */ /* 0x000fea0003800000 */
.L_x_92:
        /* <DEDUP_REMOVED lines=12> */
.L_x_95:
[----:B------:R-:W-:Y:S05]  /*3f30*/  BSYNC B1 ;  /* 0x0000000000017941 */ /* 0x000fea0003800000 */
.L_x_94:
        /* <DEDUP_REMOVED lines=12> */
.L_x_97:
[----:B------:R-:W-:Y:S05]  /*4000*/  BSYNC B1 ;  /* 0x0000000000017941 */ /* 0x000fea0003800000 */
.L_x_96:
        /* <DEDUP_REMOVED lines=12> */
.L_x_99:
[----:B------:R-:W-:Y:S05]  /*40d0*/  BSYNC B1 ;  /* 0x0000000000017941 */ /* 0x000fea0003800000 */
.L_x_98:
        /* <DEDUP_REMOVED lines=12> */
.L_x_101:
[----:B------:R-:W-:Y:S05]  /*41a0*/  BSYNC B1 ;  /* 0x0000000000017941 */ /* 0x000fea0003800000 */
.L_x_100:
        /* <DEDUP_REMOVED lines=12> */
.L_x_103:
[----:B------:R-:W-:Y:S05]  /*4270*/  BSYNC B1 ;  /* 0x0000000000017941 */ /* 0x000fea0003800000 */
.L_x_102:
        /* <DEDUP_REMOVED lines=12> */
.L_x_105:
[----:B------:R-:W-:Y:S05]  /*4340*/  BSYNC B1 ;  /* 0x0000000000017941 */ /* 0x000fea0003800000 */
.L_x_104:
        /* <DEDUP_REMOVED lines=12> */
.L_x_107:
[----:B------:R-:W-:Y:S05]  /*4410*/  BSYNC B1 ;  /* 0x0000000000017941 */ /* 0x000fea0003800000 */
.L_x_106:
        /* <DEDUP_REMOVED lines=12> */
.L_x_109:
[----:B------:R-:W-:Y:S05]  /*44e0*/  BSYNC B1 ;  /* 0x0000000000017941 */ /* 0x000fea0003800000 */
.L_x_108:
        /* <DEDUP_REMOVED lines=12> */
.L_x_111:
[----:B------:R-:W-:Y:S05]  /*45b0*/  BSYNC B1 ;  /* 0x0000000000017941 */ /* 0x000fea0003800000 */
.L_x_110:
        /* <DEDUP_REMOVED lines=12> */
.L_x_113:
[----:B------:R-:W-:Y:S05]  /*4680*/  BSYNC B1 ;  /* 0x0000000000017941 */ /* 0x000fea0003800000 */
.L_x_112:
        /* <DEDUP_REMOVED lines=12> */
.L_x_115:
[----:B------:R-:W-:Y:S05]  /*4750*/  BSYNC B1 ;  /* 0x0000000000017941 */ /* 0x000fea0003800000 */
.L_x_114:
        /* <DEDUP_REMOVED lines=12> */
.L_x_117:
[----:B------:R-:W-:Y:S05]  /*4820*/  BSYNC B1 ;  /* 0x0000000000017941 */ /* 0x000fea0003800000 */
.L_x_116:
        /* <DEDUP_REMOVED lines=12> */
.L_x_119:
[----:B------:R-:W-:Y:S05]  /*48f0*/  BSYNC B1 ;  /* 0x0000000000017941 */ /* 0x000fea0003800000 */
.L_x_118:
        /* <DEDUP_REMOVED lines=12> */
.L_x_121:
[----:B------:R-:W-:Y:S05]  /*49c0*/  BSYNC B1 ;  /* 0x0000000000017941 */ /* 0x000fea0003800000 */
.L_x_120:
        /* <DEDUP_REMOVED lines=12> */
.L_x_123:
[----:B------:R-:W-:Y:S05]  /*4a90*/  BSYNC B1 ;  /* 0x0000000000017941 */ /* 0x000fea0003800000 */
.L_x_122:
        /* <DEDUP_REMOVED lines=12> */
.L_x_125:
[----:B------:R-:W-:Y:S05]  /*4b60*/  BSYNC B1 ;  /* 0x0000000000017941 */ /* 0x000fea0003800000 */
.L_x_124:
        /* <DEDUP_REMOVED lines=12> */
.L_x_127:
[----:B------:R-:W-:Y:S05]  /*4c30*/  BSYNC B1 ;  /* 0x0000000000017941 */ /* 0x000fea0003800000 */
.L_x_126:
        /* <DEDUP_REMOVED lines=12> */
.L_x_129:
[----:B------:R-:W-:Y:S05]  /*4d00*/  BSYNC B1 ;  /* 0x0000000000017941 */ /* 0x000fea0003800000 */
.L_x_128:
        /* <DEDUP_REMOVED lines=12> */
.L_x_131:
[----:B------:R-:W-:Y:S05]  /*4dd0*/  BSYNC B1 ;  /* 0x0000000000017941 */ /* 0x000fea0003800000 */
.L_x_130:
        /* <DEDUP_REMOVED lines=12> */
.L_x_133:
[----:B------:R-:W-:Y:S05]  /*4ea0*/  BSYNC B1 ;  /* 0x0000000000017941 */ /* 0x000fea0003800000 */
.L_x_132:
        /* <DEDUP_REMOVED lines=12> */
.L_x_135:
[----:B------:R-:W-:Y:S05]  /*4f70*/  BSYNC B1 ;  /* 0x0000000000017941 */ /* 0x000fea0003800000 */
.L_x_134:
        /* <DEDUP_REMOVED lines=12> */
.L_x_137:
[----:B------:R-:W-:Y:S05]  /*5040*/  BSYNC B1 ;  /* 0x0000000000017941 */ /* 0x000fea0003800000 */
.L_x_136:
        /* <DEDUP_REMOVED lines=12> */
.L_x_139:
[----:B------:R-:W-:Y:S05]  /*5110*/  BSYNC B1 ;  /* 0x0000000000017941 */ /* 0x000fea0003800000 */
.L_x_138:
        /* <DEDUP_REMOVED lines=12> */
.L_x_141:
[----:B------:R-:W-:Y:S05]  /*51e0*/  BSYNC B1 ;  /* 0x0000000000017941 */ /* 0x000fea0003800000 */
.L_x_140:
        /* <DEDUP_REMOVED lines=12> */
.L_x_143:
[----:B------:R-:W-:Y:S05]  /*52b0*/  BSYNC B1 ;  /* 0x0000000000017941 */ /* 0x000fea0003800000 */
.L_x_142:
        /* <DEDUP_REMOVED lines=12> */
.L_x_145:
[----:B------:R-:W-:Y:S05]  /*5380*/  BSYNC B1 ;  /* 0x0000000000017941 */ /* 0x000fea0003800000 */
.L_x_144:
        /* <DEDUP_REMOVED lines=12> */
.L_x_147:
[----:B------:R-:W-:Y:S05]  /*5450*/  BSYNC B1 ;  /* 0x0000000000017941 */ /* 0x000fea0003800000 */
.L_x_146:
        /* <DEDUP_REMOVED lines=12> */
.L_x_149:
[----:B------:R-:W-:Y:S05]  /*5520*/  BSYNC B1 ;  /* 0x0000000000017941 */ /* 0x000fea0003800000 */
.L_x_148:
        /* <DEDUP_REMOVED lines=12> */
.L_x_151:
[----:B------:R-:W-:Y:S05]  /*55f0*/  BSYNC B1 ;  /* 0x0000000000017941 */ /* 0x000fea0003800000 */
.L_x_150:
        /* <DEDUP_REMOVED lines=12> */
.L_x_153:
[----:B------:R-:W-:Y:S05]  /*56c0*/  BSYNC B1 ;  /* 0x0000000000017941 */ /* 0x000fea0003800000 */
.L_x_152:
        /* <DEDUP_REMOVED lines=12> */
.L_x_155:
[----:B------:R-:W-:Y:S05]  /*5790*/  BSYNC B1 ;  /* 0x0000000000017941 */ /* 0x000fea0003800000 */
.L_x_154:
[----:B-1---5:R-:W-:Y:S01]  /*57a0*/  HADD2.F32 R90, -RZ, R168.H0_H0 ;  /* 0x200000a8ff5a7230 */ /* 0x022fe20000004100 */
[----:B------:R-:W-:Y:S01]  /*57b0*/  ISETP.GT.AND P1, PT, R0, 0x79, P0 ;  /* 0x000000790000780c */ /* 0x000fe20000724270 */
[----:B------:R-:W-:Y:S01]  /*57c0*/  BSSY B1, `(.L_x_156) ;  /* 0x000000c000017945 */ /* 0x000fe20003800000 */
[----:B------:R-:W-:Y:S02]  /*57d0*/  IADD3 R165, P0, R165, 0x80, RZ ;  /* 0x00000080a5a57810 */ /* 0x000fe40007f1e0ff */
[----:B------:R-:W-:Y:S01]  /*57e0*/  FMUL R91, R90, R155 ;  /* 0x0000009b5a5b7220 */ /* 0x000fe20000400000 */
[----:B------:R-:W-:Y:S02]  /*57f0*/  @P3 IMAD.MOV.U32 R90, RZ, RZ, R170 ;  /* 0x000000ffff5a3224 */ /* 0x000fe400078e00aa */
[----:B------:R-:W-:Y:S02]  /*5800*/  IMAD.X R153, RZ, RZ, R153, P0 ;  /* 0x000000ffff997224 */ /* 0x000fe400000e0699 */
[----:B------:R-:W-:-:S05]  /*5810*/  FFMA R91, R150, R154, R91 ;  /* 0x0000009a965b7223 */ /* 0x000fca000000005b */
[----:B------:R-:W-:-:S04]  /*5820*/  F2FP.F16.F32.PACK_AB R91, RZ, R91 ;  /* 0x0000005bff5b723e */ /* 0x000fc800000000ff */
[----:B------:R-:W-:Y:S01]  /*5830*/  PRMT R92, R91, 0x7610, R92 ;  /* 0x000076105b5c7816 */ /* 0x000fe2000000005c */
[----:B------:R-:W-:-:S05]  /*5840*/  @P3 IMAD.MOV.U32 R91, RZ, RZ, R171 ;  /* 0x000000ffff5b3224 */ /* 0x000fca00078e00ab */
[----:B------:R1:W-:Y:S01]  /*5850*/  @P3 STG.E.U16 desc[UR36][R90.64+0xf0], R92 ;  /* 0x0000f05c5a003986 */ /* 0x0003e2000c101524 */
[----:B------:R-:W-:Y:S05]  /*5860*/  @!P1 BRA `(.L_x_157) ;  /* 0x0000000000049947 */ /* 0x000fea0003800000 */
[----:B------:R0:W5:Y:S02]  /*5870*/  LDG.E.LTC128B.U16 R168, desc[UR36][R88.64+0xf2] ;  /* 0x0000f22458a87981 */ /* 0x000164000c1e1520 */
.L_x_157:
[----:B------:R-:W-:Y:S05]  /*5880*/  BSYNC B1 ;  /* 0x0000000000017941 */ /* 0x000fea0003800000 */
.L_x_156:
[----:B0-2--5:R-:W-:Y:S01]  /*5890*/  HADD2.F32 R88, -RZ, R168.H0_H0 ;  /* 0x200000a8ff587230 */ /* 0x025fe20000004100 */
[----:B------:R-:W-:Y:S01]  /*58a0*/  ISETP.GT.AND P0, PT, R157, 0x80, PT ;  /* 0x000000809d00780c */ /* 0x000fe20003f04270 */
[----:B-1----:R-:W-:-:S03]  /*58b0*/  IMAD R92, R153, R12, RZ ;  /* 0x0000000c995c7224 */ /* 0x002fc600078e02ff */
[----:B------:R-:W-:Y:S01]  /*58c0*/  FMUL R90, R88, R155 ;  /* 0x0000009b585a7220 */ /* 0x000fe20000400000 */
[C---:B------:R-:W-:Y:S01]  /*58d0*/  IMAD R99, R165.reuse, R13, R92 ;  /* 0x0000000da5637224 */ /* 0x040fe200078e025c */
[----:B------:R-:W-:Y:S01]  /*58e0*/  ISETP.GT.AND P2, PT, R0, RZ, P0 ;  /* 0x000000ff0000720c */ /* 0x000fe20000744270 */
[----:B------:R-:W-:-:S04]  /*58f0*/  IMAD.WIDE.U32 R88, R165, R12, R20 ;  /* 0x0000000ca5587225 */ /* 0x000fc800078e0014 */
[----:B------:R-:W-:Y:S01]  /*5900*/  FFMA R151, R151, R154, R90 ;  /* 0x0000009a97977223 */ /* 0x000fe2000000005a */
[----:B------:R-:W-:Y:S01]  /*5910*/  IMAD.IADD R13, R89, 0x1, R99 ;  /* 0x00000001590d7824 */ /* 0x000fe200078e0263 */
[----:B------:R-:W-:-:S03]  /*5920*/  LEA R90, P3, R88, R8, 0x1 ;  /* 0x00000008585a7211 */ /* 0x000fc600078608ff */
[----:B------:R-:W-:Y:S02]  /*5930*/  F2FP.F16.F32.PACK_AB R151, RZ, R151 ;  /* 0x00000097ff97723e */ /* 0x000fe400000000ff */
[----:B------:R-:W-:-:S03]  /*5940*/  LEA.HI.X R91, R88, R9, R13, 0x1, P3 ;  /* 0x00000009585b7211 */ /* 0x000fc600018f0c0d */
[----:B------:R0:W-:Y:S04]  /*5950*/  @P1 STG.E.U16 desc[UR36][R170.64+0xf2], R151 ;  /* 0x0000f297aa001986 */ /* 0x0001e8000c101524 */
[----:B------:R-:W2:Y:S01]  /*5960*/  @P2 LDG.E.LTC128B.U16 R168, desc[UR36][R90.64] ;  /* 0x000000245aa82981 */ /* 0x000ea2000c1e1520 */
[----:B------:R-:W-:Y:S01]  /*5970*/  IMAD.WIDE.U32 R88, R165, R12, R6 ;  /* 0x0000000ca5587225 */ /* 0x000fe200078e0006 */
[C---:B------:R-:W-:Y:S01]  /*5980*/  SHF.L.U32 R95, R4.reuse, 0x8, RZ ;  /* 0x00000008045f7819 */ /* 0x040fe200000006ff */
[----:B------:R-:W-:Y:S01]  /*5990*/  BSSY B1, `(.L_x_158) ;  /* 0x0000011000017945 */ /* 0x000fe20003800000 */
[----:B------:R-:W-:Y:S01]  /*59a0*/  SHF.L.U64.HI R97, R4, 0x8, R5 ;  /* 0x0000000804617819 */ /* 0x000fe20000010205 */
[----:B------:R-:W-:Y:S01]  /*59b0*/  IMAD.IADD R89, R99, 0x1, R89 ;  /* 0x0000000163597824 */ /* 0x000fe200078e0259 */
[----:B------:R-:W-:Y:S01]  /*59c0*/  ISETP.GT.AND P3, PT, R0, 0x1, P0 ;  /* 0x000000010000780c */ /* 0x000fe20000764270 */
[----:B--2---:R-:W-:-:S05]  /*59d0*/  HADD2.F32 R92, -RZ, R168.H0_H0 ;  /* 0x200000a8ff5c7230 */ /* 0x004fca0000004100 */
[----:B------:R-:W-:Y:S01]  /*59e0*/  FMUL R13, R92, R155 ;  /* 0x0000009b5c0d7220 */ /* 0x000fe20000400000 */
[----:B------:R-:W-:Y:S01]  /*59f0*/  IMAD.WIDE.U32 R92, R23, R10, R88 ;  /* 0x0000000a175c7225 */ /* 0x000fe200078e0058 */
[----:B------:R-:W-:-:S03]  /*5a00*/  IADD3 R88, P1, R95, R158, RZ ;  /* 0x0000009e5f587210 */ /* 0x000fc60007f3e0ff */
[----:B------:R-:W-:Y:S01]  /*5a10*/  FFMA R13, R24, R154, R13 ;  /* 0x0000009a180d7223 */ /* 0x000fe2000000000d */
[----:B------:R-:W-:Y:S01]  /*5a20*/  IMAD.IADD R5, R11, 0x1, R93 ;  /* 0x000000010b057824 */ /* 0x000fe200078e025d */
[C---:B------:R-:W-:Y:S01]  /*5a30*/  LEA R4, P4, R92.reuse, R8, 0x1 ;  /* 0x000000085c047211 */ /* 0x040fe200078808ff */
[----:B------:R-:W-:Y:S02]  /*5a40*/  IMAD.X R89, R97, 0x1, R159, P1 ;  /* 0x0000000161597824 */ /* 0x000fe400008e069f */
[----:B------:R-:W-:Y:S02]  /*5a50*/  F2FP.F16.F32.PACK_AB R13, RZ, R13 ;  /* 0x0000000dff0d723e */ /* 0x000fe400000000ff */
[----:B------:R-:W-:-:S03]  /*5a60*/  LEA.HI.X R5, R92, R9, R5, 0x1, P4 ;  /* 0x000000095c057211 */ /* 0x000fc600020f0c05 */
[----:B------:R0:W-:Y:S01]  /*5a70*/  @P2 STG.E.U16 desc[UR36][R88.64], R13 ;  /* 0x0000000d58002986 */ /* 0x0001e2000c101524 */
[----:B------:R-:W-:Y:S05]  /*5a80*/  @!P3 BRA `(.L_x_159) ;  /* 0x000000000004b947 */ /* 0x000fea0003800000 */
[----:B------:R1:W5:Y:S02]  /*5a90*/  LDG.E.LTC128B.U16 R168, desc[UR36][R4.64+0x2] ;  /* 0x0000022404a87981 */ /* 0x000364000c1e1520 */
.L_x_159:
[----:B------:R-:W-:Y:S05]  /*5aa0*/  BSYNC B1 ;  /* 0x0000000000017941 */ /* 0x000fea0003800000 */
.L_x_158:
[----:B------:R-:W-:Y:S01]  /*5ab0*/  IMAD.WIDE.U32 R162, R165, R12, R162 ;  /* 0x0000000ca5a27225 */ /* 0x000fe200078e00a2 */
[----:B------:R-:W-:Y:S01]  /*5ac0*/  ISETP.GT.AND P1, PT, R157, 0x88, PT ;  /* 0x000000889d00780c */ /* 0x000fe20003f24270 */
[----:B------:R-:W-:Y:S02]  /*5ad0*/  BSSY B1, `(.L_x_160) ;  /* 0x0000012000017945 */ /* 0x000fe40003800000 */
[----:B-----5:R-:W-:Y:S01]  /*5ae0*/  HADD2.F32 R20, -RZ, R168.H0_H0 ;  /* 0x200000a8ff147230 */ /* 0x020fe20000004100 */
[----:B------:R-:W-:Y:S01]  /*5af0*/  IADD3 R14, P2, R14, R162, RZ ;  /* 0x000000a20e0e7210 */ /* 0x000fe20007f5e0ff */
[----:B------:R-:W-:Y:S02]  /*5b00*/  IMAD.IADD R99, R99, 0x1, R163 ;  /* 0x0000000163637824 */ /* 0x000fe400078e02a3 */
[----:B------:R-:W-:Y:S02]  /*5b10*/  @P3 IMAD.MOV.U32 R15, RZ, RZ, R89 ;  /* 0x000000ffff0f3224 */ /* 0x000fe400078e0059 */
[----:B------:R-:W-:Y:S01]  /*5b20*/  FMUL R20, R20, R155 ;  /* 0x0000009b14147220 */ /* 0x000fe20000400000 */
[----:B------:R-:W-:Y:S01]  /*5b30*/  IMAD.X R21, R99, 0x1, R21, P2 ;  /* 0x0000000163157824 */ /* 0x000fe200010e0615 */
[----:B------:R-:W-:-:S02]  /*5b40*/  LEA R12, P4, R14, R8, 0x1 ;  /* 0x000000080e0c7211 */ /* 0x000fc400078808ff */
[----:B------:R-:W-:Y:S01]  /*5b50*/  FFMA R20, R25, R154, R20 ;  /* 0x0000009a19147223 */ /* 0x000fe20000000014 */
[----:B------:R-:W-:Y:S02]  /*5b60*/  ISETP.GT.AND P2, PT, R0, RZ, P1 ;  /* 0x000000ff0000720c */ /* 0x000fe40000f44270 */
[----:B0-----:R-:W-:Y:S01]  /*5b70*/  LEA.HI.X R13, R14, R9, R21, 0x1, P4 ;  /* 0x000000090e0d7211 */ /* 0x001fe200020f0c15 */
[----:B------:R-:W-:Y:S01]  /*5b80*/  @P3 IMAD.MOV.U32 R14, RZ, RZ, R88 ;  /* 0x000000ffff0e3224 */ /* 0x000fe200078e0058 */
[----:B------:R-:W-:Y:S02]  /*5b90*/  F2FP.F16.F32.PACK_AB R20, RZ, R20 ;  /* 0x00000014ff14723e */ /* 0x000fe400000000ff */
[----:B------:R-:W-:-:S03]  /*5ba0*/  IADD3 R6, P4, R6, R162, RZ ;  /* 0x000000a206067210 */ /* 0x000fc60007f9e0ff */
[----:B------:R0:W-:Y:S02]  /*5bb0*/  @P3 STG.E.U16 desc[UR36][R14.64+0x2], R20 ;  /* 0x000002140e003986 */ /* 0x0001e4000c101524 */
[----:B------:R-:W-:Y:S02]  /*5bc0*/  IMAD.X R7, R7, 0x1, R99, P4 ;  /* 0x0000000107077824 */ /* 0x000fe400020e0663 */
[----:B------:R-:W-:Y:S06]  /*5bd0*/  @!P2 BRA `(.L_x_161) ;  /* 0x000000000004a947 */ /* 0x000fec0003800000 */
[----:B------:R2:W5:Y:S02]  /*5be0*/  LDG.E.LTC128B.U16 R168, desc[UR36][R12.64] ;  /* 0x000000240ca87981 */ /* 0x000564000c1e1520 */
.L_x_161:
[----:B------:R-:W-:Y:S05]  /*5bf0*/  BSYNC B1 ;  /* 0x0000000000017941 */ /* 0x000fea0003800000 */
.L_x_160:
[----:B0----5:R-:W-:Y:S01]  /*5c00*/  HADD2.F32 R14, -RZ, R168.H0_H0 ;  /* 0x200000a8ff0e7230 */ /* 0x021fe20000004100 */
[----:B------:R-:W-:Y:S01]  /*5c10*/  BSSY B1, `(.L_x_162) ;  /* 0x000000e000017945 */ /* 0x000fe20003800000 */
[----:B--2---:R-:W-:Y:S01]  /*5c20*/  IMAD.WIDE.U32 R12, R23, R10, R6 ;  /* 0x0000000a170c7225 */ /* 0x004fe200078e0006 */
[----:B------:R-:W-:-:S03]  /*5c30*/  IADD3 R6, P3, R88, R169, RZ ;  /* 0x000000a958067210 */ /* 0x000fc60007f7e0ff */
[----:B------:R-:W-:Y:S01]  /*5c40*/  FMUL R7, R14, R155 ;  /* 0x0000009b0e077220 */ /* 0x000fe20000400000 */
[----:B------:R-:W-:Y:S01]  /*5c50*/  IMAD.IADD R11, R11, 0x1, R13 ;  /* 0x000000010b0b7824 */ /* 0x000fe200078e020d */
[----:B------:R-:W-:Y:S02]  /*5c60*/  LEA R8, P4, R12, R8, 0x1 ;  /* 0x000000080c087211 */ /* 0x000fe400078808ff */
[----:B------:R-:W-:Y:S02]  /*5c70*/  FFMA R7, R26, R154, R7 ;  /* 0x0000009a1a077223 */ /* 0x000fe40000000007 */
[----:B------:R-:W-:Y:S02]  /*5c80*/  LEA.HI.X R9, R12, R9, R11, 0x1, P4 ;  /* 0x000000090c097211 */ /* 0x000fe400020f0c0b */
[----:B------:R-:W-:Y:S02]  /*5c90*/  ISETP.GT.AND P4, PT, R0, 0x1, P1 ;  /* 0x000000010000780c */ /* 0x000fe40000f84270 */
[----:B------:R-:W-:-:S02]  /*5ca0*/  F2FP.F16.F32.PACK_AB R10, RZ, R7 ;  /* 0x00000007ff0a723e */ /* 0x000fc400000000ff */
[----:B------:R-:W-:-:S05]  /*5cb0*/  IADD3.X R7, R89, R167, RZ, P3, !PT ;  /* 0x000000a759077210 */ /* 0x000fca0001ffe4ff */
[----:B------:R0:W-:Y:S04]  /*5cc0*/  @P2 STG.E.U16 desc[UR36][R6.64], R10 ;  /* 0x0000000a06002986 */ /* 0x0001e8000c101524 */
[----:B------:R-:W-:Y:S05]  /*5cd0*/  @!P4 BRA `(.L_x_163) ;  /* 0x000000000004c947 */ /* 0x000fea0003800000 */
[----:B------:R2:W5:Y:S02]  /*5ce0*/  LDG.E.LTC128B.U16 R168, desc[UR36][R8.64+0x2] ;  /* 0x0000022408a87981 */ /* 0x000564000c1e1520 */
.L_x_163:
[----:B------:R-:W-:Y:S05]  /*5cf0*/  BSYNC B1 ;  /* 0x0000000000017941 */ /* 0x000fea0003800000 */
.L_x_162:
[----:B0----5:R-:W-:Y:S01]  /*5d00*/  HADD2.F32 R10, -RZ, R168.H0_H0 ;  /* 0x200000a8ff0a7230 */ /* 0x021fe20000004100 */
[----:B------:R-:W-:Y:S01]  /*5d10*/  ISETP.GT.AND P2, PT, R0, 0x8, P0 ;  /* 0x000000080000780c */ /* 0x000fe20000744270 */
[----:B------:R-:W-:Y:S03]  /*5d20*/  BSSY B1, `(.L_x_164) ;  /* 0x0000007000017945 */ /* 0x000fe60003800000 */
[----:B------:R-:W-:-:S04]  /*5d30*/  FMUL R10, R10, R155 ;  /* 0x0000009b0a0a7220 */ /* 0x000fc80000400000 */
[----:B------:R-:W-:-:S05]  /*5d40*/  FFMA R10, R27, R154, R10 ;  /* 0x0000009a1b0a7223 */ /* 0x000fca000000000a */
[----:B------:R-:W-:-:S05]  /*5d50*/  F2FP.F16.F32.PACK_AB R10, RZ, R10 ;  /* 0x0000000aff0a723e */ /* 0x000fca00000000ff */
[----:B------:R0:W-:Y:S01]  /*5d60*/  @P4 STG.E.U16 desc[UR36][R6.64+0x2], R10 ;  /* 0x0000020a06004986 */ /* 0x0001e2000c101524 */
[----:B------:R-:W-:Y:S05]  /*5d70*/  @!P2 BRA `(.L_x_165) ;  /* 0x000000000004a947 */ /* 0x000fea0003800000 */
[----:B------:R0:W5:Y:S02]  /*5d80*/  LDG.E.LTC128B.U16 R168, desc[UR36][R4.64+0x10] ;  /* 0x0000102404a87981 */ /* 0x000164000c1e1520 */
.L_x_165:
[----:B------:R-:W-:Y:S05]  /*5d90*/  BSYNC B1 ;  /* 0x0000000000017941 */ /* 0x000fea0003800000 */
.L_x_164:
[----:B0----5:R-:W-:Y:S01]  /*5da0*/  HADD2.F32 R6, -RZ, R168.H0_H0 ;  /* 0x200000a8ff067230 */ /* 0x021fe20000004100 */
[----:B------:R-:W-:Y:S01]  /*5db0*/  ISETP.GT.AND P4, PT, R0, 0x9, P0 ;  /* 0x000000090000780c */ /* 0x000fe20000784270 */
[----:B------:R-:W-:Y:S03]  /*5dc0*/  BSSY B1, `(.L_x_166) ;  /* 0x000000a000017945 */ /* 0x000fe60003800000 */
[----:B------:R-:W-:Y:S01]  /*5dd0*/  FMUL R7, R6, R155 ;  /* 0x0000009b06077220 */ /* 0x000fe20000400000 */
[----:B------:R-:W-:-:S03]  /*5de0*/  IMAD.MOV.U32 R6, RZ, RZ, R88 ;  /* 0x000000ffff067224 */ /* 0x000fc600078e0058 */
[----:B------:R-:W-:-:S05]  /*5df0*/  FFMA R7, R28, R154, R7 ;  /* 0x0000009a1c077223 */ /* 0x000fca0000000007 */
[----:B------:R-:W-:-:S04]  /*5e00*/  F2FP.F16.F32.PACK_AB R7, RZ, R7 ;  /* 0x00000007ff07723e */ /* 0x000fc800000000ff */
[----:B------:R-:W-:Y:S01]  /*5e10*/  PRMT R10, R7, 0x7610, R10 ;  /* 0x00007610070a7816 */ /* 0x000fe2000000000a */
[----:B------:R-:W-:-:S05]  /*5e20*/  IMAD.MOV.U32 R7, RZ, RZ, R89 ;  /* 0x000000ffff077224 */ /* 0x000fca00078e0059 */
[----:B------:R0:W-:Y:S01]  /*5e30*/  @P2 STG.E.U16 desc[UR36][R6.64+0x10], R10 ;  /* 0x0000100a06002986 */ /* 0x0001e2000c101524 */
[----:B------:R-:W-:Y:S05]  /*5e40*/  @!P4 BRA `(.L_x_167) ;  /* 0x000000000004c947 */ /* 0x000fea0003800000 */
[----:B------:R0:W5:Y:S02]  /*5e50*/  LDG.E.LTC128B.U16 R168, desc[UR36][R4.64+0x12] ;  /* 0x0000122404a87981 */ /* 0x000164000c1e1520 */
.L_x_167:
[----:B------:R-:W-:Y:S05]  /*5e60*/  BSYNC B1 ;  /* 0x0000000000017941 */ /* 0x000fea0003800000 */
.L_x_166:
        /* <DEDUP_REMOVED lines=9> */
.L_x_169:
[----:B------:R-:W-:Y:S05]  /*5f00*/  BSYNC B1 ;  /* 0x0000000000017941 */ /* 0x000fea0003800000 */
.L_x_168:
[----:B0----5:R-:W-:Y:S01]  /*5f10*/  HADD2.F32 R10, -RZ, R168.H0_H0 ;  /* 0x200000a8ff0a7230 */ /* 0x021fe20000004100 */
[----:B------:R-:W-:Y:S01]  /*5f20*/  ISETP.GT.AND P2, PT, R0, 0x9, P1 ;  /* 0x000000090000780c */ /* 0x000fe20000f44270 */
[----:B------:R-:W-:Y:S03]  /*5f30*/  BSSY B1, `(.L_x_170) ;  /* 0x0000009000017945 */ /* 0x000fe60003800000 */
[----:B------:R-:W-:Y:S01]  /*5f40*/  FMUL R11, R10, R155 ;  /* 0x0000009b0a0b7220 */ /* 0x000fe20000400000 */
[----:B------:R-:W-:-:S03]  /*5f50*/  IADD3 R10, P4, R169, R88, RZ ;  /* 0x00000058a90a7210 */ /* 0x000fc60007f9e0ff */
[----:B------:R-:W-:-:S05]  /*5f60*/  FFMA R11, R30, R154, R11 ;  /* 0x0000009a1e0b7223 */ /* 0x000fca000000000b */
[----:B------:R-:W-:Y:S01]  /*5f70*/  F2FP.F16.F32.PACK_AB R12, RZ, R11 ;  /* 0x0000000bff0c723e */ /* 0x000fe200000000ff */
[----:B------:R-:W-:-:S05]  /*5f80*/  IMAD.X R11, R167, 0x1, R89, P4 ;  /* 0x00000001a70b7824 */ /* 0x000fca00020e0659 */
[----:B------:R0:W-:Y:S01]  /*5f90*/  @P3 STG.E.U16 desc[UR36][R10.64+0x10], R12 ;  /* 0x0000100c0a003986 */ /* 0x0001e2000c101524 */
[----:B------:R-:W-:Y:S05]  /*5fa0*/  @!P2 BRA `(.L_x_171) ;  /* 0x000000000004a947 */ /* 0x000fea0003800000 */
[----:B------:R0:W5:Y:S02]  /*5fb0*/  LDG.E.LTC128B.U16 R168, desc[UR36][R8.64+0x12] ;  /* 0x0000122408a87981 */ /* 0x000164000c1e1520 */
.L_x_171:
[----:B------:R-:W-:Y:S05]  /*5fc0*/  BSYNC B1 ;  /* 0x0000000000017941 */ /* 0x000fea0003800000 */
.L_x_170:
[----:B0----5:R-:W-:Y:S01]  /*5fd0*/  HADD2.F32 R10, -RZ, R168.H0_H0 ;  /* 0x200000a8ff0a7230 */ /* 0x021fe20000004100 */
[----:B------:R-:W-:Y:S04]  /*5fe0*/  BSSY B1, `(.L_x_172) ;  /* 0x000000a000017945 */ /* 0x000fe80003800000 */
[----:B------:R-:W-:Y:S01]  /*5ff0*/  FMUL R12, R10, R155 ;  /* 0x0000009b0a0c7220 */ /* 0x000fe20000400000 */
[----:B------:R-:W-:-:S03]  /*6000*/  IADD3 R10, P3, P4, R169, R158, R95 ;  /* 0x0000009ea90a7210 */ /* 0x000fc60007c7e05f */
[----:B------:R-:W-:Y:S01]  /*6010*/  FFMA R12, R31, R154, R12 ;  /* 0x0000009a1f0c7223 */ /* 0x000fe2000000000c */
[----:B------:R-:W-:Y:S02]  /*6020*/  IADD3.X R11, R167, R159, R97, P3, P4 ;  /* 0x0000009fa70b7210 */ /* 0x000fe40001fe8461 */
[----:B------:R-:W-:Y:S02]  /*6030*/  ISETP.GT.AND P3, PT, R0, 0x10, P0 ;  /* 0x000000100000780c */ /* 0x000fe40000764270 */
[----:B------:R-:W-:-:S05]  /*6040*/  F2FP.F16.F32.PACK_AB R12, RZ, R12 ;  /* 0x0000000cff0c723e */ /* 0x000fca00000000ff */
[----:B------:R0:W-:Y:S06]  /*6050*/  @P2 STG.E.U16 desc[UR36][R10.64+0x12], R12 ;  /* 0x0000120c0a002986 */ /* 0x0001ec000c101524 */
[----:B------:R-:W-:Y:S05]  /*6060*/  @!P3 BRA `(.L_x_173) ;  /* 0x000000000004b947 */ /* 0x000fea0003800000 */
[----:B------:R0:W5:Y:S02]  /*6070*/  LDG.E.LTC128B.U16 R168, desc[UR36][R4.64+0x20] ;  /* 0x0000202404a87981 */ /* 0x000164000c1e1520 */
.L_x_173:
[----:B------:R-:W-:Y:S05]  /*6080*/  BSYNC B1 ;  /* 0x0000000000017941 */ /* 0x000fea0003800000 */
.L_x_172:
        /* <DEDUP_REMOVED lines=9> */
.L_x_175:
[----:B------:R-:W-:Y:S05]  /*6120*/  BSYNC B1 ;  /* 0x0000000000017941 */ /* 0x000fea0003800000 */
.L_x_174:
[----:B-----5:R-:W-:Y:S01]  /*6130*/  HADD2.F32 R12, -RZ, R168.H0_H0 ;  /* 0x200000a8ff0c7230 */ /* 0x020fe20000004100 */
        /* <DEDUP_REMOVED lines=8> */
.L_x_177:
[----:B------:R-:W-:Y:S05]  /*61c0*/  BSYNC B1 ;  /* 0x0000000000017941 */ /* 0x000fea0003800000 */
.L_x_176:
        /* <DEDUP_REMOVED lines=9> */
.L_x_179:
[----:B------:R-:W-:Y:S05]  /*6260*/  BSYNC B1 ;  /* 0x0000000000017941 */ /* 0x000fea0003800000 */
.L_x_178:
        /* <DEDUP_REMOVED lines=9> */
.L_x_181:
[----:B------:R-:W-:Y:S05]  /*6300*/  BSYNC B1 ;  /* 0x0000000000017941 */ /* 0x000fea0003800000 */
.L_x_180:
        /* <DEDUP_REMOVED lines=9> */
.L_x_183:
[----:B------:R-:W-:Y:S05]  /*63a0*/  BSYNC B1 ;  /* 0x0000000000017941 */ /* 0x000fea0003800000 */
.L_x_182:
        /* <DEDUP_REMOVED lines=9> */
.L_x_185:
[----:B------:R-:W-:Y:S05]  /*6440*/  BSYNC B1 ;  /* 0x0000000000017941 */ /* 0x000fea0003800000 */
.L_x_184:
        /* <DEDUP_REMOVED lines=9> */
.L_x_187:
[----:B------:R-:W-:Y:S05]  /*64e0*/  BSYNC B1 ;  /* 0x0000000000017941 */ /* 0x000fea0003800000 */
.L_x_186:
        /* <DEDUP_REMOVED lines=9> */
.L_x_189:
[----:B------:R-:W-:Y:S05]  /*6580*/  BSYNC B1 ;  /* 0x0000000000017941 */ /* 0x000fea0003800000 */
.L_x_188:
        /* <DEDUP_REMOVED lines=9> */
.L_x_191:
[----:B------:R-:W-:Y:S05]  /*6620*/  BSYNC B1 ;  /* 0x0000000000017941 */ /* 0x000fea0003800000 */
.L_x_190:
        /* <DEDUP_REMOVED lines=9> */
.L_x_193:
[----:B------:R-:W-:Y:S05]  /*66c0*/  BSYNC B1 ;  /* 0x0000000000017941 */ /* 0x000fea0003800000 */
.L_x_192:
        /* <DEDUP_REMOVED lines=9> */
.L_x_195:
[----:B------:R-:W-:Y:S05]  /*6760*/  BSYNC B1 ;  /* 0x0000000000017941 */ /* 0x000fea0003800000 */
.L_x_194:
        /* <DEDUP_REMOVED lines=9> */
.L_x_197:
[----:B------:R-:W-:Y:S05]  /*6800*/  BSYNC B1 ;  /* 0x0000000000017941 */ /* 0x000fea0003800000 */
.L_x_196:
        /* <DEDUP_REMOVED lines=9> */
.L_x_199:
[----:B------:R-:W-:Y:S05]  /*68a0*/  BSYNC B1 ;  /* 0x0000000000017941 */ /* 0x000fea0003800000 */
.L_x_198:
        /* <DEDUP_REMOVED lines=9> */
.L_x_201:
[----:B------:R-:W-:Y:S05]  /*6940*/  BSYNC B1 ;  /* 0x0000000000017941 */ /* 0x000fea0003800000 */
.L_x_200:
        /* <DEDUP_REMOVED lines=9> */
.L_x_203:
[----:B------:R-:W-:Y:S05]  /*69e0*/  BSYNC B1 ;  /* 0x0000000000017941 */ /* 0x000fea0003800000 */
.L_x_202:
        /* <DEDUP_REMOVED lines=9> */
.L_x_205:
[----:B------:R-:W-:Y:S05]  /*6a80*/  BSYNC B1 ;  /* 0x0000000000017941 */ /* 0x000fea0003800000 */
.L_x_204:
        /* <DEDUP_REMOVED lines=9> */
.L_x_207:
[----:B------:R-:W-:Y:S05]  /*6b20*/  BSYNC B1 ;  /* 0x0000000000017941 */ /* 0x000fea0003800000 */
.L_x_206:
        /* <DEDUP_REMOVED lines=9> */
.L_x_209:
[----:B------:R-:W-:Y:S05]  /*6bc0*/  BSYNC B1 ;  /* 0x0000000000017941 */ /* 0x000fea0003800000 */
.L_x_208:
        /* <DEDUP_REMOVED lines=9> */
.L_x_211:
[----:B------:R-:W-:Y:S05]  /*6c60*/  BSYNC B1 ;  /* 0x0000000000017941 */ /* 0x000fea0003800000 */
.L_x_210:
        /* <DEDUP_REMOVED lines=9> */
.L_x_213:
[----:B------:R-:W-:Y:S05]  /*6d00*/  BSYNC B1 ;  /* 0x0000000000017941 */ /* 0x000fea0003800000 */
.L_x_212:
        /* <DEDUP_REMOVED lines=9> */
.L_x_215:
[----:B------:R-:W-:Y:S05]  /*6da0*/  BSYNC B1 ;  /* 0x0000000000017941 */ /* 0x000fea0003800000 */
.L_x_214:
        /* <DEDUP_REMOVED lines=9> */
.L_x_217:
[----:B------:R-:W-:Y:S05]  /*6e40*/  BSYNC B1 ;  /* 0x0000000000017941 */ /* 0x000fea0003800000 */
.L_x_216:
        /* <DEDUP_REMOVED lines=9> */
.L_x_219:
[----:B------:R-:W-:Y:S05]  /*6ee0*/  BSYNC B1 ;  /* 0x0000000000017941 */ /* 0x000fea0003800000 */
.L_x_218:
        /* <DEDUP_REMOVED lines=9> */
.L_x_221:
[----:B------:R-:W-:Y:S05]  /*6f80*/  BSYNC B1 ;  /* 0x0000000000017941 */ /* 0x000fea0003800000 */
.L_x_220:
        /* <DEDUP_REMOVED lines=9> */
.L_x_223:
[----:B------:R-:W-:Y:S05]  /*7020*/  BSYNC B1 ;  /* 0x0000000000017941 */ /* 0x000fea0003800000 */
.L_x_222:
        /* <DEDUP_REMOVED lines=9> */
.L_x_225:
[----:B------:R-:W-:Y:S05]  /*70c0*/  BSYNC B1 ;  /* 0x0000000000017941 */ /* 0x000fea0003800000 */
.L_x_224:
        /* <DEDUP_REMOVED lines=9> */
.L_x_227:
[----:B------:R-:W-:Y:S05]  /*7160*/  BSYNC B1 ;  /* 0x0000000000017941 */ /* 0x000fea0003800000 */
.L_x_226:
        /* <DEDUP_REMOVED lines=9> */
.L_x_229:
[----:B------:R-:W-:Y:S05]  /*7200*/  BSYNC B1 ;  /* 0x0000000000017941 */ /* 0x000fea0003800000 */
.L_x_228:
        /* <DEDUP_REMOVED lines=9> */
.L_x_231:
[----:B------:R-:W-:Y:S05]  /*72a0*/  BSYNC B1 ;  /* 0x0000000000017941 */ /* 0x000fea0003800000 */
.L_x_230:
        /* <DEDUP_REMOVED lines=9> */
.L_x_233:
[----:B------:R-:W-:Y:S05]  /*7340*/  BSYNC B1 ;  /* 0x0000000000017941 */ /* 0x000fea0003800000 */
.L_x_232:
        /* <DEDUP_REMOVED lines=9> */
.L_x_235:
[----:B------:R-:W-:Y:S05]  /*73e0*/  BSYNC B1 ;  /* 0x0000000000017941 */ /* 0x000fea0003800000 */
.L_x_234:
        /* <DEDUP_REMOVED lines=9> */
.L_x_237:
[----:B------:R-:W-:Y:S05]  /*7480*/  BSYNC B1 ;  /* 0x0000000000017941 */ /* 0x000fea0003800000 */
.L_x_236:
        /* <DEDUP_REMOVED lines=9> */
.L_x_239:
[----:B------:R-:W-:Y:S05]  /*7520*/  BSYNC B1 ;  /* 0x0000000000017941 */ /* 0x000fea0003800000 */
.L_x_238:
        /* <DEDUP_REMOVED lines=9> */
.L_x_241:
[----:B------:R-:W-:Y:S05]  /*75c0*/  BSYNC B1 ;  /* 0x0000000000017941 */ /* 0x000fea0003800000 */
.L_x_240:
        /* <DEDUP_REMOVED lines=9> */
.L_x_243:
[----:B------:R-:W-:Y:S05]  /*7660*/  BSYNC B1 ;  /* 0x0000000000017941 */ /* 0x000fea0003800000 */
.L_x_242:
        /* <DEDUP_REMOVED lines=9> */
.L_x_245:
[----:B------:R-:W-:Y:S05]  /*7700*/  BSYNC B1 ;  /* 0x0000000000017941 */ /* 0x000fea0003800000 */
.L_x_244:
        /* <DEDUP_REMOVED lines=9> */
.L_x_247:
[----:B------:R-:W-:Y:S05]  /*77a0*/  BSYNC B1 ;  /* 0x0000000000017941 */ /* 0x000fea0003800000 */
.L_x_246:
        /* <DEDUP_REMOVED lines=9> */
.L_x_249:
[----:B------:R-:W-:Y:S05]  /*7840*/  BSYNC B1 ;  /* 0x0000000000017941 */ /* 0x000fea0003800000 */
.L_x_248:
        /* <DEDUP_REMOVED lines=9> */
.L_x_251:
[----:B------:R-:W-:Y:S05]  /*78e0*/  BSYNC B1 ;  /* 0x0000000000017941 */ /* 0x000fea0003800000 */
.L_x_250:
        /* <DEDUP_REMOVED lines=9> */
.L_x_253:
[----:B------:R-:W-:Y:S05]  /*7980*/  BSYNC B1 ;  /* 0x0000000000017941 */ /* 0x000fea0003800000 */
.L_x_252:
        /* <DEDUP_REMOVED lines=9> */
.L_x_255:
[----:B------:R-:W-:Y:S05]  /*7a20*/  BSYNC B1 ;  /* 0x0000000000017941 */ /* 0x000fea0003800000 */
.L_x_254:
        /* <DEDUP_REMOVED lines=9> */
.L_x_257:
[----:B------:R-:W-:Y:S05]  /*7ac0*/  BSYNC B1 ;  /* 0x0000000000017941 */ /* 0x000fea0003800000 */
.L_x_256:
        /* <DEDUP_REMOVED lines=9> */
.L_x_259:
[----:B------:R-:W-:Y:S05]  /*7b60*/  BSYNC B1 ;  /* 0x0000000000017941 */ /* 0x000fea0003800000 */
.L_x_258:
        /* <DEDUP_REMOVED lines=9> */
.L_x_261:
[----:B------:R-:W-:Y:S05]  /*7c00*/  BSYNC B1 ;  /* 0x0000000000017941 */ /* 0x000fea0003800000 */
.L_x_260:
        /* <DEDUP_REMOVED lines=9> */
.L_x_263:
[----:B------:R-:W-:Y:S05]  /*7ca0*/  BSYNC B1 ;  /* 0x0000000000017941 */ /* 0x000fea0003800000 */
.L_x_262:
        /* <DEDUP_REMOVED lines=9> */
.L_x_265:
[----:B------:R-:W-:Y:S05]  /*7d40*/  BSYNC B1 ;  /* 0x0000000000017941 */ /* 0x000fea0003800000 */
.L_x_264:
        /* <DEDUP_REMOVED lines=9> */
.L_x_267:
[----:B------:R-:W-:Y:S05]  /*7de0*/  BSYNC B1 ;  /* 0x0000000000017941 */ /* 0x000fea0003800000 */
.L_x_266:
        /* <DEDUP_REMOVED lines=9> */
.L_x_269:
[----:B------:R-:W-:Y:S05]  /*7e80*/  BSYNC B1 ;  /* 0x0000000000017941 */ /* 0x000fea0003800000 */
.L_x_268:
        /* <DEDUP_REMOVED lines=9> */
.L_x_271:
[----:B------:R-:W-:Y:S05]  /*7f20*/  BSYNC B1 ;  /* 0x0000000000017941 */ /* 0x000fea0003800000 */
.L_x_270:
        /* <DEDUP_REMOVED lines=9> */
.L_x_273:
[----:B------:R-:W-:Y:S05]  /*7fc0*/  BSYNC B1 ;  /* 0x0000000000017941 */ /* 0x000fea0003800000 */
.L_x_272:
        /* <DEDUP_REMOVED lines=9> */
.L_x_275:
[----:B------:R-:W-:Y:S05]  /*8060*/  BSYNC B1 ;  /* 0x0000000000017941 */ /* 0x000fea0003800000 */
.L_x_274:
        /* <DEDUP_REMOVED lines=9> */
.L_x_277:
[----:B------:R-:W-:Y:S05]  /*8100*/  BSYNC B1 ;  /* 0x0000000000017941 */ /* 0x000fea0003800000 */
.L_x_276:
        /* <DEDUP_REMOVED lines=9> */
.L_x_279:
[----:B------:R-:W-:Y:S05]  /*81a0*/  BSYNC B1 ;  /* 0x0000000000017941 */ /* 0x000fea0003800000 */
.L_x_278:
[----:B01---5:R-:W-:Y:S01]  /*81b0*/  HADD2.F32 R4, -RZ, R168.H0_H0 ;  /* 0x200000a8ff047230 */ /* 0x023fe20000004100 */
        /* <DEDUP_REMOVED lines=8> */
.L_x_281:
[----:B------:R-:W-:Y:S05]  /*8240*/  BSYNC B1 ;  /* 0x0000000000017941 */ /* 0x000fea0003800000 */
.L_x_280:
[----:B0----5:R-:W-:Y:S01]  /*8250*/  HADD2.F32 R4, -RZ, R168.H0_H0 ;  /* 0x200000a8ff047230 */ /* 0x021fe20000004100 */
        /* <DEDUP_REMOVED lines=11> */
.L_x_283:
[----:B------:R-:W-:Y:S05]  /*8310*/  BSYNC B1 ;  /* 0x0000000000017941 */ /* 0x000fea0003800000 */
.L_x_282:
[----:B------:R-:W-:Y:S05]  /*8320*/  @!P1 BRA `(.L_x_284) ;  /* 0x00000024003c9947 */ /* 0x000fea0003800000 */
[----:B-----5:R-:W-:-:S05]  /*8330*/  HADD2.F32 R168, -RZ, R168.H0_H0 ;  /* 0x200000a8ffa87230 */ /* 0x020fca0000004100 */
[----:B------:R-:W-:-:S04]  /*8340*/  FMUL R168, R168, R155 ;  /* 0x0000009ba8a87220 */ /* 0x000fc80000400000 */
[----:B------:R-:W-:-:S05]  /*8350*/  FFMA R168, R87, R154, R168 ;  /* 0x0000009a57a87223 */ /* 0x000fca00000000a8 */
[----:B------:R-:W-:-:S05]  /*8360*/  F2FP.F16.F32.PACK_AB R168, RZ, R168 ;  /* 0x000000a8ffa8723e */ /* 0x000fca00000000ff */
[----:B------:R0:W-:Y:S01]  /*8370*/  STG.E.U16 desc[UR36][R10.64+0xf2], R168 ;  /* 0x0000f2a80a007986 */ /* 0x0001e2000c101524 */
[----:B------:R-:W-:Y:S05]  /*8380*/  BRA `(.L_x_284) ;  /* 0x0000002400247947 */ /* 0x000fea0003800000 */
.L_x_33:
[----:B------:R-:W-:Y:S01]  /*8390*/  ULDC.64 UR4, c[0x0][0x5c0] ;  /* 0x0001700000047ab9 */ /* 0x000fe20000000a00 */
[----:B------:R-:W-:Y:S01]  /*83a0*/  ISETP.GT.AND P4, PT, R0, 0x1, P2 ;  /* 0x000000010000780c */ /* 0x000fe20001784270 */
[-C--:B------:R-:W-:Y:S01]  /*83b0*/  FMUL R88, R88, R154.reuse ;  /* 0x0000009a58587220 */ /* 0x080fe20000400000 */
[----:B------:R-:W-:Y:S01]  /*83c0*/  LEA R6, P1, R166, UR4, 0x1 ;  /* 0x00000004a6067c11 */ /* 0x000fe2000f8208ff */
[-C--:B------:R-:W-:Y:S01]  /*83d0*/  FMUL R89, R89, R154.reuse ;  /* 0x0000009a59597220 */ /* 0x080fe20000400000 */
[----:B------:R-:W-:Y:S02]  /*83e0*/  IMAD.SHL.U32 R11, R4, 0x10, RZ ;  /* 0x00000010040b7824 */ /* 0x000fe400078e00ff */
[-C--:B------:R-:W-:Y:S01]  /*83f0*/  FMUL R90, R90, R154.reuse ;  /* 0x0000009a5a5a7220 */ /* 0x080fe20000400000 */
[----:B------:R-:W-:Y:S01]  /*8400*/  LEA.HI.X R7, R166, UR5, R171, 0x1, P1 ;  /* 0x00000005a6077c11 */ /* 0x000fe200088f0cab */
[----:B------:R-:W-:Y:S01]  /*8410*/  FMUL R91, R91, R154 ;  /* 0x0000009a5b5b7220 */ /* 0x000fe20000400000 */
[----:B------:R-:W-:Y:S01]  /*8420*/  F2FP.F16.F32.PACK_AB R88, RZ, R88 ;  /* 0x00000058ff58723e */ /* 0x000fe200000000ff */
[-C--:B------:R-:W-:Y:S01]  /*8430*/  FMUL R92, R92, R154.reuse ;  /* 0x0000009a5c5c7220 */ /* 0x080fe20000400000 */
[----:B------:R-:W-:Y:S01]  /*8440*/  ISETP.GT.AND P1, PT, R157, 0x8, PT ;  /* 0x000000089d00780c */ /* 0x000fe20003f24270 */
[-C--:B------:R-:W-:Y:S01]  /*8450*/  FMUL R93, R93, R154.reuse ;  /* 0x0000009a5d5d7220 */ /* 0x080fe20000400000 */
[----:B------:R-:W-:Y:S01]  /*8460*/  F2FP.F16.F32.PACK_AB R89, RZ, R89 ;  /* 0x00000059ff59723e */ /* 0x000fe200000000ff */
[----:B------:R-:W-:Y:S01]  /*8470*/  @P0 STG.E.U16 desc[UR36][R6.64], R88 ;  /* 0x0000005806000986 */ /* 0x000fe2000c101524 */
[----:B------:R-:W-:Y:S01]  /*8480*/  ISETP.GT.AND P3, PT, R0, RZ, P1 ;  /* 0x000000ff0000720c */ /* 0x000fe20000f64270 */
[-C--:B------:R-:W-:Y:S01]  /*8490*/  FMUL R94, R94, R154.reuse ;  /* 0x0000009a5e5e7220 */ /* 0x080fe20000400000 */
[----:B------:R-:W-:Y:S01]  /*84a0*/  ISETP.GT.AND P0, PT, R0, 0x1, P1 ;  /* 0x000000010000780c */ /* 0x000fe20000f04270 */
[----:B------:R-:W-:Y:S01]  /*84b0*/  @P4 STG.E.U16 desc[UR36][R6.64+0x2], R89 ;  /* 0x0000025906004986 */ /* 0x000fe2000c101524 */
[----:B------:R-:W-:Y:S01]  /*84c0*/  SHF.L.U64.HI R9, R4, 0x4, R5 ;  /* 0x0000000404097819 */ /* 0x000fe20000010205 */
[----:B------:R-:W-:Y:S01]  /*84d0*/  FMUL R95, R95, R154 ;  /* 0x0000009a5f5f7220 */ /* 0x000fe20000400000 */
[----:B------:R-:W-:Y:S01]  /*84e0*/  IADD3 R12, P4, R11, R6, RZ ;  /* 0x000000060b0c7210 */ /* 0x000fe20007f9e0ff */
[----:B------:R-:W-:Y:S01]  /*84f0*/  FMUL R96, R96, R154 ;  /* 0x0000009a60607220 */ /* 0x000fe20000400000 */
[----:B------:R-:W-:Y:S01]  /*8500*/  F2FP.F16.F32.PACK_AB R90, RZ, R90 ;  /* 0x0000005aff5a723e */ /* 0x000fe200000000ff */
[-C--:B------:R-:W-:Y:S01]  /*8510*/  FMUL R97, R97, R154.reuse ;  /* 0x0000009a61617220 */ /* 0x080fe20000400000 */
[----:B------:R-:W-:Y:S01]  /*8520*/  F2FP.F16.F32.PACK_AB R91, RZ, R91 ;  /* 0x0000005bff5b723e */ /* 0x000fe200000000ff */
[----:B------:R-:W-:Y:S01]  /*8530*/  IMAD.X R13, R9, 0x1, R7, P4 ;  /* 0x00000001090d7824 */ /* 0x000fe200020e0607 */
[----:B------:R-:W-:Y:S01]  /*8540*/  ISETP.GT.AND P4, PT, R0, 0x9, P2 ;  /* 0x000000090000780c */ /* 0x000fe20001784270 */
[----:B------:R-:W-:Y:S01]  /*8550*/  FMUL R98, R98, R154 ;  /* 0x0000009a62627220 */ /* 0x000fe20000400000 */
[----:B------:R-:W-:Y:S01]  /*8560*/  F2FP.F16.F32.PACK_AB R92, RZ, R92 ;  /* 0x0000005cff5c723e */ /* 0x000fe200000000ff */
[-C--:B------:R-:W-:Y:S01]  /*8570*/  FMUL R99, R99, R154.reuse ;  /* 0x0000009a63637220 */ /* 0x080fe20000400000 */
[----:B------:R-:W-:Y:S01]  /*8580*/  @P3 STG.E.U16 desc[UR36][R12.64], R90 ;  /* 0x0000005a0c003986 */ /* 0x000fe2000c101524 */
[----:B------:R-:W-:Y:S01]  /*8590*/  ISETP.GT.AND P3, PT, R0, 0x8, P2 ;  /* 0x000000080000780c */ /* 0x000fe20001764270 */
[-C--:B------:R-:W-:Y:S01]  /*85a0*/  FMUL R100, R100, R154.reuse ;  /* 0x0000009a64647220 */ /* 0x080fe20000400000 */
[----:B------:R-:W-:Y:S01]  /*85b0*/  F2FP.F16.F32.PACK_AB R93, RZ, R93 ;  /* 0x0000005dff5d723e */ /* 0x000fe200000000ff */
[----:B------:R-:W-:Y:S01]  /*85c0*/  @P0 STG.E.U16 desc[UR36][R12.64+0x2], R91 ;  /* 0x0000025b0c000986 */ /* 0x000fe2000c101524 */
[----:B------:R-:W-:Y:S01]  /*85d0*/  ISETP.GT.AND P0, PT, R0, 0x8, P1 ;  /* 0x000000080000780c */ /* 0x000fe20000f04270 */
[----:B------:R-:W-:Y:S01]  /*85e0*/  FMUL R101, R101, R154 ;  /* 0x0000009a65657220 */ /* 0x000fe20000400000 */
[----:B------:R-:W-:Y:S01]  /*85f0*/  F2FP.F16.F32.PACK_AB R94, RZ, R94 ;  /* 0x0000005eff5e723e */ /* 0x000fe200000000ff */
[-C--:B------:R-:W-:Y:S01]  /*8600*/  FMUL R102, R102, R154.reuse ;  /* 0x0000009a66667220 */ /* 0x080fe20000400000 */
[----:B------:R-:W-:Y:S01]  /*8610*/  F2FP.F16.F32.PACK_AB R95, RZ, R95 ;  /* 0x0000005fff5f723e */ /* 0x000fe200000000ff */
[----:B------:R-:W-:Y:S01]  /*8620*/  FMUL R103, R103, R154 ;  /* 0x0000009a67677220 */ /* 0x000fe20000400000 */
[----:B------:R-:W-:Y:S01]  /*8630*/  F2FP.F16.F32.PACK_AB R96, RZ, R96 ;  /* 0x00000060ff60723e */ /* 0x000fe200000000ff */
[-C--:B------:R-:W-:Y:S01]  /*8640*/  FMUL R104, R104, R154.reuse ;  /* 0x0000009a68687220 */ /* 0x080fe20000400000 */
[----:B------:R-:W-:Y:S01]  /*8650*/  F2FP.F16.F32.PACK_AB R97, RZ, R97 ;  /* 0x00000061ff61723e */ /* 0x000fe200000000ff */
[----:B------:R-:W-:Y:S01]  /*8660*/  @P3 STG.E.U16 desc[UR36][R6.64+0x10], R92 ;  /* 0x0000105c06003986 */ /* 0x000fe2000c101524 */
[C---:B------:R-:W-:Y:S01]  /*8670*/  ISETP.GT.AND P3, PT, R0.reuse, 0x9, P1 ;  /* 0x000000090000780c */ /* 0x040fe20000f64270 */
[----:B------:R-:W-:Y:S01]  /*8680*/  FMUL R105, R105, R154 ;  /* 0x0000009a69697220 */ /* 0x000fe20000400000 */
[----:B------:R-:W-:Y:S01]  /*8690*/  F2FP.F16.F32.PACK_AB R98, RZ, R98 ;  /* 0x00000062ff62723e */ /* 0x000fe200000000ff */
        /* <DEDUP_REMOVED lines=162> */
[----:B------:R-:W-:Y:S01]  /*90c0*/  IMAD.SHL.U32 R15, R4, 0x100, RZ ;  /* 0x00000100040f7824 */ /* 0x000fe200078e00ff */
[----:B------:R-:W-:Y:S01]  /*90d0*/  F2FP.F16.F32.PACK_AB R145, RZ, R145 ;  /* 0x00000091ff91723e */ /* 0x000fe200000000ff */
[----:B------:R-:W-:Y:S01]  /*90e0*/  @P3 STG.E.U16 desc[UR36][R6.64+0xa0], R128 ;  /* 0x0000a08006003986 */ /* 0x000fe2000c101524 */
[----:B------:R-:W-:Y:S01]  /*90f0*/  ISETP.GT.AND P3, PT, R0, 0x51, P1 ;  /* 0x000000510000780c */ /* 0x000fe20000f64270 */
[----:B------:R-:W-:Y:S01]  /*9100*/  FMUL R24, R24, R154 ;  /* 0x0000009a18187220 */ /* 0x000fe20000400000 */
[----:B------:R-:W-:Y:S01]  /*9110*/  F2FP.F16.F32.PACK_AB R146, RZ, R146 ;  /* 0x00000092ff92723e */ /* 0x000fe200000000ff */
[----:B------:R-:W-:Y:S01]  /*9120*/  @P4 STG.E.U16 desc[UR36][R6.64+0xa2], R129 ;  /* 0x0000a28106004986 */ /* 0x000fe2000c101524 */
[C---:B------:R-:W-:Y:S01]  /*9130*/  ISETP.GT.AND P4, PT, R0.reuse, 0x58, P2 ;  /* 0x000000580000780c */ /* 0x040fe20001784270 */
        /* <DEDUP_REMOVED lines=18> */
[-C--:B------:R-:W-:Y:S01]  /*9260*/  FMUL R30, R30, R154.reuse ;  /* 0x0000009a1e1e7220 */ /* 0x080fe20000400000 */
[----:B------:R-:W-:Y:S01]  /*9270*/  SHF.L.U64.HI R5, R4, 0x8, R5 ;  /* 0x0000000804057819 */ /* 0x000fe20000010205 */
[----:B------:R-:W-:Y:S01]  /*9280*/  FMUL R31, R31, R154 ;  /* 0x0000009a1f1f7220 */ /* 0x000fe20000400000 */
[----:B------:R-:W-:Y:S01]  /*9290*/  F2FP.F16.F32.PACK_AB R24, RZ, R24 ;  /* 0x00000018ff18723e */ /* 0x000fe200000000ff */
[----:B------:R-:W-:Y:S01]  /*92a0*/  @P3 STG.E.U16 desc[UR36][R12.64+0xb0], R134 ;  /* 0x0000b0860c003986 */ /* 0x000fe2000c101524 */
[----:B------:R-:W-:Y:S01]  /*92b0*/  ISETP.GT.AND P3, PT, R0, 0x61, P2 ;  /* 0x000000610000780c */ /* 0x000fe20001764270 */
        /* <DEDUP_REMOVED lines=43> */
[C---:B------:R-:W-:Y:S01]  /*9570*/  ISETP.GT.AND P2, PT, R0.reuse, 0x79, P2 ;  /* 0x000000790000780c */ /* 0x040fe20001744270 */
        /* <DEDUP_REMOVED lines=10> */
[-C--:B------:R-:W-:Y:S01]  /*9620*/  FMUL R48, R48, R154.reuse ;  /* 0x0000009a30307220 */ /* 0x080fe20000400000 */
[----:B------:R-:W-:Y:S01]  /*9630*/  F2FP.F16.F32.PACK_AB R41, RZ, R41 ;  /* 0x00000029ff29723e */ /* 0x000fe200000000ff */
[----:B------:R-:W-:Y:S01]  /*9640*/  FMUL R49, R49, R154 ;  /* 0x0000009a31317220 */ /* 0x000fe20000400000 */
[----:B------:R-:W-:Y:S01]  /*9650*/  F2FP.F16.F32.PACK_AB R40, RZ, R40 ;  /* 0x00000028ff28723e */ /* 0x000fe200000000ff */
[----:B------:R-:W-:Y:S01]  /*9660*/  @P4 STG.E.U16 desc[UR36][R12.64+0xe0], R146 ;  /* 0x0000e0920c004986 */ /* 0x000fe2000c101524 */
[----:B------:R-:W-:Y:S01]  /*9670*/  F2FP.F16.F32.PACK_AB R42, RZ, R42 ;  /* 0x0000002aff2a723e */ /* 0x000fe200000000ff */
[-C--:B------:R-:W-:Y:S01]  /*9680*/  FMUL R50, R50, R154.reuse ;  /* 0x0000009a32327220 */ /* 0x080fe20000400000 */
[----:B------:R-:W-:Y:S01]  /*9690*/  F2FP.F16.F32.PACK_AB R43, RZ, R43 ;  /* 0x0000002bff2b723e */ /* 0x000fe200000000ff */
[----:B------:R-:W-:Y:S01]  /*96a0*/  @P0 STG.E.U16 desc[UR36][R12.64+0xe2], R147 ;  /* 0x0000e2930c000986 */ /* 0x000fe2000c101524 */
[C---:B------:R-:W-:Y:S01]  /*96b0*/  ISETP.GT.AND P0, PT, R0.reuse, 0x78, P1 ;  /* 0x000000780000780c */ /* 0x040fe20000f04270 */
[----:B------:R-:W-:Y:S01]  /*96c0*/  FMUL R51, R51, R154 ;  /* 0x0000009a33337220 */ /* 0x000fe20000400000 */
[----:B------:R-:W-:Y:S01]  /*96d0*/  ISETP.GT.AND P1, PT, R0, 0x79, P1 ;  /* 0x000000790000780c */ /* 0x000fe20000f24270 */
[----:B------:R-:W-:Y:S01]  /*96e0*/  @P3 STG.E.U16 desc[UR36][R6.64+0xf0], R148 ;  /* 0x0000f09406003986 */ /* 0x000fe2000c101524 */
[----:B------:R-:W-:Y:S01]  /*96f0*/  IADD3 R14, P3, P4, R11, R6, R15 ;  /* 0x000000060b0e7210 */ /* 0x000fe20007c7e00f */
[----:B------:R-:W-:Y:S01]  /*9700*/  FMUL R52, R52, R154 ;  /* 0x0000009a34347220 */ /* 0x000fe20000400000 */
[----:B------:R-:W-:Y:S01]  /*9710*/  F2FP.F16.F32.PACK_AB R44, RZ, R44 ;  /* 0x0000002cff2c723e */ /* 0x000fe200000000ff */
[----:B------:R0:W-:Y:S01]  /*9720*/  @P2 STG.E.U16 desc[UR36][R6.64+0xf2], R149 ;  /* 0x0000f29506002986 */ /* 0x0001e2000c101524 */
[----:B------:R-:W-:Y:S01]  /*9730*/  IADD3 R4, P2, R15, R6, RZ ;  /* 0x000000060f047210 */ /* 0x000fe20007f5e0ff */
[-C--:B------:R-:W-:Y:S01]  /*9740*/  FMUL R53, R53, R154.reuse ;  /* 0x0000009a35357220 */ /* 0x080fe20000400000 */
[-C--:B------:R-:W-:Y:S01]  /*9750*/  IADD3.X R15, R9, R7.reuse, R5, P3, P4 ;  /* 0x00000007090f7210 */ /* 0x080fe20001fe8405 */
[-C--:B------:R-:W-:Y:S01]  /*9760*/  FMUL R54, R54, R154.reuse ;  /* 0x0000009a36367220 */ /* 0x080fe20000400000 */
[----:B------:R-:W-:Y:S01]  /*9770*/  IADD3.X R5, R5, R7, RZ, P2, !PT ;  /* 0x0000000705057210 */ /* 0x000fe200017fe4ff */
[----:B------:R-:W-:Y:S01]  /*9780*/  @P0 STG.E.U16 desc[UR36][R12.64+0xf0], R150 ;  /* 0x0000f0960c000986 */ /* 0x000fe2000c101524 */
[----:B------:R-:W-:Y:S01]  /*9790*/  ISETP.GT.AND P0, PT, R157, 0x80, PT ;  /* 0x000000809d00780c */ /* 0x000fe20003f04270 */
[-C--:B------:R-:W-:Y:S01]  /*97a0*/  FMUL R55, R55, R154.reuse ;  /* 0x0000009a37377220 */ /* 0x080fe20000400000 */
[----:B------:R-:W-:Y:S01]  /*97b0*/  ISETP.GT.AND P3, PT, R157, 0x88, PT ;  /* 0x000000889d00780c */ /* 0x000fe20003f64270 */
[----:B------:R-:W-:Y:S01]  /*97c0*/  @P1 STG.E.U16 desc[UR36][R12.64+0xf2], R151 ;  /* 0x0000f2970c001986 */ /* 0x000fe2000c101524 */
[----:B------:R-:W-:Y:S01]  /*97d0*/  ISETP.GT.AND P1, PT, R0, RZ, P0 ;  /* 0x000000ff0000720c */ /* 0x000fe20000724270 */
[-C--:B------:R-:W-:Y:S01]  /*97e0*/  FMUL R56, R56, R154.reuse ;  /* 0x0000009a38387220 */ /* 0x080fe20000400000 */
[C---:B------:R-:W-:Y:S01]  /*97f0*/  ISETP.GT.AND P4, PT, R0.reuse, 0x1, P0 ;  /* 0x000000010000780c */ /* 0x040fe20000784270 */
[-C--:B------:R-:W-:Y:S01]  /*9800*/  FMUL R57, R57, R154.reuse ;  /* 0x0000009a39397220 */ /* 0x080fe20000400000 */
[----:B------:R-:W-:Y:S01]  /*9810*/  ISETP.GT.AND P2, PT, R0, RZ, P3 ;  /* 0x000000ff0000720c */ /* 0x000fe20001f44270 */
[-C--:B------:R-:W-:Y:S01]  /*9820*/  FMUL R58, R58, R154.reuse ;  /* 0x0000009a3a3a7220 */ /* 0x080fe20000400000 */
[----:B------:R-:W-:Y:S01]  /*9830*/  F2FP.F16.F32.PACK_AB R45, RZ, R45 ;  /* 0x0000002dff2d723e */ /* 0x000fe200000000ff */
[----:B------:R-:W-:Y:S01]  /*9840*/  FMUL R59, R59, R154 ;  /* 0x0000009a3b3b7220 */ /* 0x000fe20000400000 */
[----:B------:R-:W-:Y:S01]  /*9850*/  F2FP.F16.F32.PACK_AB R46, RZ, R46 ;  /* 0x0000002eff2e723e */ /* 0x000fe200000000ff */
[-C--:B------:R-:W-:Y:S01]  /*9860*/  FMUL R60, R60, R154.reuse ;  /* 0x0000009a3c3c7220 */ /* 0x080fe20000400000 */
[----:B------:R-:W-:Y:S01]  /*9870*/  F2FP.F16.F32.PACK_AB R47, RZ, R47 ;  /* 0x0000002fff2f723e */ /* 0x000fe200000000ff */
[----:B------:R-:W-:Y:S01]  /*9880*/  FMUL R61, R61, R154 ;  /* 0x0000009a3d3d7220 */ /* 0x000fe20000400000 */
[----:B------:R-:W-:Y:S01]  /*9890*/  F2FP.F16.F32.PACK_AB R48, RZ, R48 ;  /* 0x00000030ff30723e */ /* 0x000fe200000000ff */
[----:B------:R-:W-:Y:S01]  /*98a0*/  @P1 STG.E.U16 desc[UR36][R4.64], R24 ;  /* 0x0000001804001986 */ /* 0x000fe2000c101524 */
[----:B0-----:R-:W-:Y:S01]  /*98b0*/  IADD3 R6, P1, R11, R4, RZ ;  /* 0x000000040b067210 */ /* 0x001fe20007f3e0ff */
[-C--:B------:R-:W-:Y:S01]  /*98c0*/  FMUL R62, R62, R154.reuse ;  /* 0x0000009a3e3e7220 */ /* 0x080fe20000400000 */
[----:B------:R-:W-:Y:S01]  /*98d0*/  F2FP.F16.F32.PACK_AB R49, RZ, R49 ;  /* 0x00000031ff31723e */ /* 0x000fe200000000ff */
[----:B------:R-:W-:Y:S01]  /*98e0*/  @P4 STG.E.U16 desc[UR36][R4.64+0x2], R25 ;  /* 0x0000021904004986 */ /* 0x000fe2000c101524 */
[C---:B------:R-:W-:Y:S01]  /*98f0*/  ISETP.GT.AND P4, PT, R0.reuse, 0x1, P3 ;  /* 0x000000010000780c */ /* 0x040fe20001f84270 */
[--C-:B------:R-:W-:Y:S01]  /*9900*/  IMAD.X R7, R9, 0x1, R5.reuse, P1 ;  /* 0x0000000109077824 */ /* 0x100fe200008e0605 */
        /* <DEDUP_REMOVED lines=8> */
[----:B------:R-:W-:Y:S01]  /*9990*/  FMUL R66, R66, R154 ;  /* 0x0000009a42427220 */ /* 0x000fe20000400000 */
[----:B------:R-:W-:Y:S01]  /*99a0*/  F2FP.F16.F32.PACK_AB R52, RZ, R52 ;  /* 0x00000034ff34723e */ /* 0x000fe200000000ff */
[----:B------:R-:W-:Y:S01]  /*99b0*/  FMUL R67, R67, R154 ;  /* 0x0000009a43437220 */ /* 0x000fe20000400000 */
[----:B------:R0:W-:Y:S01]  /*99c0*/  @P4 STG.E.U16 desc[UR36][R6.64+0x2], R27 ;  /* 0x0000021b06004986 */ /* 0x0001e2000c101524 */
[----:B------:R-:W-:Y:S01]  /*99d0*/  IADD3 R8, P4, R11, R4, RZ ;  /* 0x000000040b087210 */ /* 0x000fe20007f9e0ff */
[-C--:B------:R-:W-:Y:S01]  /*99e0*/  FMUL R69, R69, R154.reuse ;  /* 0x0000009a45457220 */ /* 0x080fe20000400000 */
[----:B------:R-:W-:Y:S01]  /*99f0*/  F2FP.F16.F32.PACK_AB R53, RZ, R53 ;  /* 0x00000035ff35723e */ /* 0x000fe200000000ff */
[----:B------:R-:W-:Y:S01]  /*9a00*/  @P1 STG.E.U16 desc[UR36][R4.64+0x10], R28 ;  /* 0x0000101c04001986 */ /* 0x000fe2000c101524 */
[C---:B------:R-:W-:Y:S01]  /*9a10*/  ISETP.GT.AND P1, PT, R0.reuse, 0x8, P3 ;  /* 0x000000080000780c */ /* 0x040fe20001f24270 */
[----:B------:R-:W-:Y:S01]  /*9a20*/  IMAD.X R9, R9, 0x1, R5, P4 ;  /* 0x0000000109097824 */ /* 0x000fe200020e0605 */
[C---:B------:R-:W-:Y:S01]  /*9a30*/  ISETP.GT.AND P4, PT, R0.reuse, 0x9, P3 ;  /* 0x000000090000780c */ /* 0x040fe20001f84270 */
        /* <DEDUP_REMOVED lines=28> */
[--C-:B0-----:R-:W-:Y:S01]  /*9c00*/  @P4 IMAD.MOV.U32 R6, RZ, RZ, R14.reuse ;  /* 0x000000ffff064224 */ /* 0x101fe200078e000e */
[----:B------:R-:W-:Y:S01]  /*9c10*/  F2FP.F16.F32.PACK_AB R63, RZ, R63 ;  /* 0x0000003fff3f723e */ /* 0x000fe200000000ff */
[--C-:B------:R-:W-:Y:S01]  /*9c20*/  @P4 IMAD.MOV.U32 R7, RZ, RZ, R15.reuse ;  /* 0x000000ffff074224 */ /* 0x100fe200078e000f */
[----:B------:R-:W-:Y:S01]  /*9c30*/  F2FP.F16.F32.PACK_AB R64, RZ, R64 ;  /* 0x00000040ff40723e */ /* 0x000fe200000000ff */
[-C--:B------:R-:W-:Y:S01]  /*9c40*/  FMUL R78, R78, R154.reuse ;  /* 0x0000009a4e4e7220 */ /* 0x080fe20000400000 */
[----:B------:R-:W-:Y:S01]  /*9c50*/  F2FP.F16.F32.PACK_AB R65, RZ, R65 ;  /* 0x00000041ff41723e */ /* 0x000fe200000000ff */
[-C--:B------:R-:W-:Y:S01]  /*9c60*/  FMUL R79, R79, R154.reuse ;  /* 0x0000009a4f4f7220 */ /* 0x080fe20000400000 */
[----:B------:R0:W-:Y:S01]  /*9c70*/  @P4 STG.E.U16 desc[UR36][R6.64+0x20], R34 ;  /* 0x0000202206004986 */ /* 0x0001e2000c101524 */
        /* <DEDUP_REMOVED lines=9> */
[----:B------:R-:W-:Y:S01]  /*9d10*/  FMUL R84, R84, R154 ;  /* 0x0000009a54547220 */ /* 0x000fe20000400000 */
[----:B------:R-:W-:Y:S01]  /*9d20*/  F2FP.F16.F32.PACK_AB R70, RZ, R70 ;  /* 0x00000046ff46723e */ /* 0x000fe200000000ff */
[----:B0-----:R-:W-:Y:S01]  /*9d30*/  @P2 IMAD.MOV.U32 R6, RZ, RZ, R14 ;  /* 0x000000ffff062224 */ /* 0x001fe200078e000e */
[----:B------:R-:W-:Y:S01]  /*9d40*/  F2FP.F16.F32.PACK_AB R71, RZ, R71 ;  /* 0x00000047ff47723e */ /* 0x000fe200000000ff */
[----:B------:R-:W-:Y:S01]  /*9d50*/  @P2 IMAD.MOV.U32 R7, RZ, RZ, R15 ;  /* 0x000000ffff072224 */ /* 0x000fe200078e000f */
[----:B------:R-:W-:Y:S01]  /*9d60*/  F2FP.F16.F32.PACK_AB R72, RZ, R72 ;  /* 0x00000048ff48723e */ /* 0x000fe200000000ff */
[-C--:B------:R-:W-:Y:S01]  /*9d70*/  FMUL R85, R85, R154.reuse ;  /* 0x0000009a55557220 */ /* 0x080fe20000400000 */
[----:B------:R-:W-:Y:S01]  /*9d80*/  F2FP.F16.F32.PACK_AB R73, RZ, R73 ;  /* 0x00000049ff49723e */ /* 0x000fe200000000ff */
[-C--:B------:R-:W-:Y:S01]  /*9d90*/  FMUL R86, R86, R154.reuse ;  /* 0x0000009a56567220 */ /* 0x080fe20000400000 */
[----:B------:R0:W-:Y:S01]  /*9da0*/  @P2 STG.E.U16 desc[UR36][R6.64+0x22], R35 ;  /* 0x0000222306002986 */ /* 0x0001e2000c101524 */
[C---:B------:R-:W-:Y:S01]  /*9db0*/  ISETP.GT.AND P2, PT, R0.reuse, 0x18, P3 ;  /* 0x000000180000780c */ /* 0x040fe20001f44270 */
[----:B------:R-:W-:Y:S01]  /*9dc0*/  FMUL R87, R87, R154 ;  /* 0x0000009a57577220 */ /* 0x000fe20000400000 */
[----:B------:R-:W-:Y:S01]  /*9dd0*/  F2FP.F16.F32.PACK_AB R74, RZ, R74 ;  /* 0x0000004aff4a723e */ /* 0x000fe200000000ff */
[----:B------:R-:W-:Y:S01]  /*9de0*/  @P1 STG.E.U16 desc[UR36][R4.64+0x30], R36 ;  /* 0x0000302404001986 */ /* 0x000fe2000c101524 */
[----:B------:R-:W-:-:S02]  /*9df0*/  ISETP.GT.AND P1, PT, R0, 0x19, P3 ;  /* 0x000000190000780c */ /* 0x000fc40001f24270 */
[----:B------:R-:W-:Y:S01]  /*9e00*/  F2FP.F16.F32.PACK_AB R75, RZ, R75 ;  /* 0x0000004bff4b723e */ /* 0x000fe200000000ff */
[----:B------:R-:W-:Y:S01]  /*9e10*/  @P4 STG.E.U16 desc[UR36][R4.64+0x32], R37 ;  /* 0x0000322504004986 */ /* 0x000fe2000c101524 */
[----:B------:R-:W-:Y:S02]  /*9e20*/  ISETP.GT.AND P4, PT, R0, 0x20, P0 ;  /* 0x000000200000780c */ /* 0x000fe40000784270 */
[----:B------:R-:W-:Y:S02]  /*9e30*/  F2FP.F16.F32.PACK_AB R76, RZ, R76 ;  /* 0x0000004cff4c723e */ /* 0x000fe400000000ff */
[----:B------:R-:W-:Y:S01]  /*9e40*/  F2FP.F16.F32.PACK_AB R77, RZ, R77 ;  /* 0x0000004dff4d723e */ /* 0x000fe200000000ff */
[----:B0-----:R-:W-:Y:S01]  /*9e50*/  @P2 IMAD.MOV.U32 R6, RZ, RZ, R14 ;  /* 0x000000ffff062224 */ /* 0x001fe200078e000e */
[----:B------:R-:W-:Y:S01]  /*9e60*/  F2FP.F16.F32.PACK_AB R78, RZ, R78 ;  /* 0x0000004eff4e723e */ /* 0x000fe200000000ff */
[----:B------:R-:W-:Y:S01]  /*9e70*/  @P2 IMAD.MOV.U32 R7, RZ, RZ, R15 ;  /* 0x000000ffff072224 */ /* 0x000fe200078e000f */
[----:B------:R-:W-:-:S02]  /*9e80*/  F2FP.F16.F32.PACK_AB R79, RZ, R79 ;  /* 0x0000004fff4f723e */ /* 0x000fc400000000ff */
[----:B------:R-:W-:Y:S02]  /*9e90*/  F2FP.F16.F32.PACK_AB R80, RZ, R80 ;  /* 0x00000050ff50723e */ /* 0x000fe400000000ff */
[----:B------:R0:W-:Y:S01]  /*9ea0*/  @P2 STG.E.U16 desc[UR36][R6.64+0x30], R38 ;  /* 0x0000302606002986 */ /* 0x0001e2000c101524 */
[----:B------:R-:W-:Y:S02]  /*9eb0*/  ISETP.GT.AND P2, PT, R0, 0x21, P0 ;  /* 0x000000210000780c */ /* 0x000fe40000744270 */
[----:B------:R-:W-:Y:S02]  /*9ec0*/  F2FP.F16.F32.PACK_AB R81, RZ, R81 ;  /* 0x00000051ff51723e */ /* 0x000fe400000000ff */
[----:B------:R-:W-:Y:S02]  /*9ed0*/  F2FP.F16.F32.PACK_AB R82, RZ, R82 ;  /* 0x00000052ff52723e */ /* 0x000fe400000000ff */
[----:B------:R-:W-:Y:S02]  /*9ee0*/  F2FP.F16.F32.PACK_AB R83, RZ, R83 ;  /* 0x00000053ff53723e */ /* 0x000fe400000000ff */
[----:B------:R-:W-:-:S02]  /*9ef0*/  F2FP.F16.F32.PACK_AB R84, RZ, R84 ;  /* 0x00000054ff54723e */ /* 0x000fc400000000ff */
[----:B------:R-:W-:Y:S01]  /*9f00*/  F2FP.F16.F32.PACK_AB R85, RZ, R85 ;  /* 0x00000055ff55723e */ /* 0x000fe200000000ff */
[----:B0-----:R-:W-:Y:S01]  /*9f10*/  @P1 IMAD.MOV.U32 R7, RZ, RZ, R15 ;  /* 0x000000ffff071224 */ /* 0x001fe200078e000f */
[----:B------:R-:W-:Y:S02]  /*9f20*/  @P1 MOV R6, R14 ;  /* 0x0000000e00061202 */ /* 0x000fe40000000f00 */
[----:B------:R-:W-:Y:S02]  /*9f30*/  F2FP.F16.F32.PACK_AB R86, RZ, R86 ;  /* 0x00000056ff56723e */ /* 0x000fe400000000ff */
[----:B------:R-:W-:Y:S01]  /*9f40*/  F2FP.F16.F32.PACK_AB R87, RZ, R87 ;  /* 0x00000057ff57723e */ /* 0x000fe200000000ff */
[----:B------:R0:W-:Y:S01]  /*9f50*/  @P1 STG.E.U16 desc[UR36][R6.64+0x32], R39 ;  /* 0x0000322706001986 */ /* 0x0001e2000c101524 */
[----:B------:R-:W-:-:S03]  /*9f60*/  ISETP.GT.AND P1, PT, R0, 0x20, P3 ;  /* 0x000000200000780c */ /* 0x000fc60001f24270 */
[----:B------:R-:W-:Y:S01]  /*9f70*/  @P2 STG.E.U16 desc[UR36][R4.64+0x42], R41 ;  /* 0x0000422904002986 */ /* 0x000fe2000c101524 */
[----:B------:R-:W-:-:S03]  /*9f80*/  ISETP.GT.AND P2, PT, R0, 0x21, P3 ;  /* 0x000000210000780c */ /* 0x000fc60001f44270 */
[----:B------:R-:W-:Y:S01]  /*9f90*/  @P4 STG.E.U16 desc[UR36][R4.64+0x40], R40 ;  /* 0x0000402804004986 */ /* 0x000fe2000c101524 */
[----:B------:R-:W-:-:S05]  /*9fa0*/  ISETP.GT.AND P4, PT, R0, 0x28, P0 ;  /* 0x000000280000780c */ /* 0x000fca0000784270 */
[----:B0-----:R-:W-:Y:S02]  /*9fb0*/  @P1 IMAD.MOV.U32 R6, RZ, RZ, R14 ;  /* 0x000000ffff061224 */ /* 0x001fe400078e000e */
[----:B------:R-:W-:-:S05]  /*9fc0*/  @P1 IMAD.MOV.U32 R7, RZ, RZ, R15 ;  /* 0x000000ffff071224 */ /* 0x000fca00078e000f */
[----:B------:R0:W-:Y:S01]  /*9fd0*/  @P1 STG.E.U16 desc[UR36][R6.64+0x40], R42 ;  /* 0x0000402a06001986 */ /* 0x0001e2000c101524 */
[----:B------:R-:W-:Y:S01]  /*9fe0*/  ISETP.GT.AND P1, PT, R0, 0x29, P0 ;  /* 0x000000290000780c */ /* 0x000fe20000724270 */
[----:B0-----:R-:W-:Y:S02]  /*9ff0*/  @P2 IMAD.MOV.U32 R6, RZ, RZ, R14 ;  /* 0x000000ffff062224 */ /* 0x001fe400078e000e */
[----:B------:R-:W-:-:S05]  /*a000*/  @P2 IMAD.MOV.U32 R7, RZ, RZ, R15 ;  /* 0x000000ffff072224 */ /* 0x000fca00078e000f */
        /* <DEDUP_REMOVED lines=10> */
[----:B0-----:R-:W-:Y:S01]  /*a0b0*/  @P4 IMAD.MOV.U32 R6, RZ, RZ, R14 ;  /* 0x000000ffff064224 */ /* 0x001fe200078e000e */
[----:B------:R-:W-:-:S05]  /*a0c0*/  @P4 MOV R7, R15 ;  /* 0x0000000f00074202 */ /* 0x000fca0000000f00 */
[----:B------:R0:W-:Y:S01]  /*a0d0*/  @P4 STG.E.U16 desc[UR36][R6.64+0x52], R47 ;  /* 0x0000522f06004986 */ /* 0x0001e2000c101524 */
[----:B------:R-:W-:-:S03]  /*a0e0*/  ISETP.GT.AND P4, PT, R0, 0x31, P0 ;  /* 0x000000310000780c */ /* 0x000fc60000784270 */
[----:B------:R-:W-:Y:S01]  /*a0f0*/  @P1 STG.E.U16 desc[UR36][R4.64+0x60], R48 ;  /* 0x0000603004001986 */ /* 0x000fe2000c101524 */
[----:B------:R-:W-:Y:S01]  /*a100*/  ISETP.GT.AND P1, PT, R0, 0x31, P3 ;  /* 0x000000310000780c */ /* 0x000fe20001f24270 */
[----:B0-----:R-:W-:Y:S02]  /*a110*/  @P2 IMAD.MOV.U32 R6, RZ, RZ, R14 ;  /* 0x000000ffff062224 */ /* 0x001fe400078e000e */
[----:B------:R-:W-:-:S06]  /*a120*/  @P2 IMAD.MOV.U32 R7, RZ, RZ, R15 ;  /* 0x000000ffff072224 */ /* 0x000fcc00078e000f */
[----:B------:R-:W-:Y:S01]  /*a130*/  @P4 STG.E.U16 desc[UR36][R4.64+0x62], R49 ;  /* 0x0000623104004986 */ /* 0x000fe2000c101524 */
[----:B------:R-:W-:-:S03]  /*a140*/  ISETP.GT.AND P4, PT, R0, 0x39, P0 ;  /* 0x000000390000780c */ /* 0x000fc60000784270 */
[----:B------:R0:W-:Y:S01]  /*a150*/  @P2 STG.E.U16 desc[UR36][R6.64+0x60], R50 ;  /* 0x0000603206002986 */ /* 0x0001e2000c101524 */
[----:B------:R-:W-:Y:S01]  /*a160*/  ISETP.GT.AND P2, PT, R0, 0x38, P0 ;  /* 0x000000380000780c */ /* 0x000fe20000744270 */
[----:B0-----:R-:W-:Y:S02]  /*a170*/  @P1 IMAD.MOV.U32 R6, RZ, RZ, R14 ;  /* 0x000000ffff061224 */ /* 0x001fe400078e000e */
[----:B------:R-:W-:-:S05]  /*a180*/  @P1 IMAD.MOV.U32 R7, RZ, RZ, R15 ;  /* 0x000000ffff071224 */ /* 0x000fca00078e000f */
[----:B------:R0:W-:Y:S01]  /*a190*/  @P1 STG.E.U16 desc[UR36][R6.64+0x62], R51 ;  /* 0x0000623306001986 */ /* 0x0001e2000c101524 */
[----:B------:R-:W-:-:S04]  /*a1a0*/  ISETP.GT.AND P1, PT, R0, 0x38, P3 ;  /* 0x000000380000780c */ /* 0x000fc80001f24270 */
[----:B------:R-:W-:Y:S01]  /*a1b0*/  @P2 STG.E.U16 desc[UR36][R4.64+0x70], R52 ;  /* 0x0000703404002986 */ /* 0x000fe2000c101524 */
[----:B------:R-:W-:-:S03]  /*a1c0*/  ISETP.GT.AND P2, PT, R0, 0x39, P3 ;  /* 0x000000390000780c */ /* 0x000fc60001f44270 */
[----:B------:R-:W-:Y:S01]  /*a1d0*/  @P4 STG.E.U16 desc[UR36][R4.64+0x72], R53 ;  /* 0x0000723504004986 */ /* 0x000fe2000c101524 */
[----:B------:R-:W-:-:S04]  /*a1e0*/  ISETP.GT.AND P4, PT, R0, 0x40, P0 ;  /* 0x000000400000780c */ /* 0x000fc80000784270 */
        /* <DEDUP_REMOVED lines=12> */
[----:B0-----:R-:W-:Y:S01]  /*a2b0*/  @P2 MOV R6, R14 ;  /* 0x0000000e00062202 */ /* 0x001fe20000000f00 */
        /* <DEDUP_REMOVED lines=23> */
[----:B0-----:R-:W-:Y:S01]  /*a430*/  @P1 IMAD.MOV.U32 R6, RZ, RZ, R14 ;  /* 0x000000ffff061224 */ /* 0x001fe200078e000e */
[----:B------:R-:W-:-:S05]  /*a440*/  @P1 MOV R7, R15 ;  /* 0x0000000f00071202 */ /* 0x000fca0000000f00 */
        /* <DEDUP_REMOVED lines=25> */
[----:B------:R-:W-:Y:S02]  /*a5e0*/  ISETP.GT.AND P1, PT, R0, 0x68, P3 ;  /* 0x000000680000780c */ /* 0x000fe40001f24270 */
[----:B0-----:R-:W-:Y:S01]  /*a5f0*/  @P4 MOV R6, R14 ;  /* 0x0000000e00064202 */ /* 0x001fe20000000f00 */
[----:B------:R-:W-:-:S05]  /*a600*/  @P4 IMAD.MOV.U32 R7, RZ, RZ, R15 ;  /* 0x000000ffff074224 */ /* 0x000fca00078e000f */
        /* <DEDUP_REMOVED lines=15> */
[----:B------:R-:W-:Y:S01]  /*a700*/  ISETP.GT.AND P1, PT, R0, 0x71, P3 ;  /* 0x000000710000780c */ /* 0x000fe20001f24270 */
[----:B0-----:R-:W-:Y:S02]  /*a710*/  @P4 IMAD.MOV.U32 R6, RZ, RZ, R14 ;  /* 0x000000ffff064224 */ /* 0x001fe400078e000e */
[----:B------:R-:W-:-:S05]  /*a720*/  @P4 IMAD.MOV.U32 R7, RZ, RZ, R15 ;  /* 0x000000ffff074224 */ /* 0x000fca00078e000f */
[----:B------:R-:W-:Y:S01]  /*a730*/  @P2 STG.E.U16 desc[UR36][R4.64+0xe2], R81 ;  /* 0x0000e25104002986 */ /* 0x000fe2000c101524 */
[C---:B------:R-:W-:Y:S02]  /*a740*/  ISETP.GT.AND P2, PT, R0.reuse, 0x78, P0 ;  /* 0x000000780000780c */ /* 0x040fe40000744270 */
[C---:B------:R-:W-:Y:S01]  /*a750*/  ISETP.GT.AND P0, PT, R0.reuse, 0x79, P0 ;  /* 0x000000790000780c */ /* 0x040fe20000704270 */
[----:B------:R0:W-:Y:S01]  /*a760*/  @P4 STG.E.U16 desc[UR36][R6.64+0xe0], R82 ;  /* 0x0000e05206004986 */ /* 0x0001e2000c101524 */
[C---:B------:R-:W-:Y:S02]  /*a770*/  ISETP.GT.AND P4, PT, R0.reuse, 0x78, P3 ;  /* 0x000000780000780c */ /* 0x040fe40001f84270 */
[----:B------:R-:W-:Y:S01]  /*a780*/  ISETP.GT.AND P3, PT, R0, 0x79, P3 ;  /* 0x000000790000780c */ /* 0x000fe20001f64270 */
[----:B0-----:R-:W-:Y:S01]  /*a790*/  @P1 IMAD.MOV.U32 R6, RZ, RZ, R14 ;  /* 0x000000ffff061224 */ /* 0x001fe200078e000e */
[----:B------:R-:W-:-:S05]  /*a7a0*/  @P1 MOV R7, R15 ;  /* 0x0000000f00071202 */ /* 0x000fca0000000f00 */
[----:B------:R-:W-:Y:S04]  /*a7b0*/  @P1 STG.E.U16 desc[UR36][R6.64+0xe2], R83 ;  /* 0x0000e25306001986 */ /* 0x000fe8000c101524 */
[----:B------:R-:W-:Y:S04]  /*a7c0*/  @P2 STG.E.U16 desc[UR36][R4.64+0xf0], R84 ;  /* 0x0000f05404002986 */ /* 0x000fe8000c101524 */
[----:B------:R0:W-:Y:S02]  /*a7d0*/  @P0 STG.E.U16 desc[UR36][R4.64+0xf2], R85 ;  /* 0x0000f25504000986 */ /* 0x0001e4000c101524 */
[----:B0-----:R-:W-:-:S02]  /*a7e0*/  @P4 IMAD.MOV.U32 R4, RZ, RZ, R14 ;  /* 0x000000ffff044224 */ /* 0x001fc400078e000e */
[----:B------:R-:W-:-:S05]  /*a7f0*/  @P4 IMAD.MOV.U32 R5, RZ, RZ, R15 ;  /* 0x000000ffff054224 */ /* 0x000fca00078e000f */
[----:B------:R0:W-:Y:S04]  /*a800*/  @P4 STG.E.U16 desc[UR36][R4.64+0xf0], R86 ;  /* 0x0000f05604004986 */ /* 0x0001e8000c101524 */
[----:B------:R0:W-:Y:S02]  /*a810*/  @P3 STG.E.U16 desc[UR36][R14.64+0xf2], R87 ;  /* 0x0000f2570e003986 */ /* 0x0001e4000c101524 */
.L_x_284:
[----:B------:R-:W-:Y:S05]  /*a820*/  BSYNC B0 ;  /* 0x0000000000007941 */ /* 0x000fea0003800000 */
.L_x_32:
[----:B------:R-:W-:Y:S01]  /*a830*/  ULDC UR4, c[0x0][0xc] ;  /* 0x0000030000047ab9 */ /* 0x000fe20000000800 */
[----:B------:R-:W-:Y:S01]  /*a840*/  ULDC UR5, c[0x0][0x10] ;  /* 0x0000040000057ab9 */ /* 0x000fe20000000800 */
[----:B0-----:R-:W0:Y:S01]  /*a850*/  LDC R5, c[0x0][0x14] ;  /* 0x00000500ff057b82 */ /* 0x001e220000000800 */
[----:B------:R-:W-:Y:S01]  /*a860*/  UIMAD.WIDE.U32 UR4, UR4, UR5, URZ ;  /* 0x00000005040472a5 */ /* 0x000fe2000f8e003f */
[----:B------:R-:W-:Y:S01]  /*a870*/  PRMT R0, RZ, 0x7610, R0 ;  /* 0x00007610ff007816 */ /* 0x000fe20000000000 */
[----:B------:R-:W-:Y:S02]  /*a880*/  IMAD.MOV.U32 R153, RZ, RZ, -0x1 ;  /* 0xffffffffff997424 */ /* 0x000fe400078e00ff */
[----:B------:R-:W-:Y:S02]  /*a890*/  IMAD.MOV.U32 R23, RZ, RZ, -0x1 ;  /* 0xffffffffff177424 */ /* 0x000fe400078e00ff */
[----:B0-----:R-:W-:-:S04]  /*a8a0*/  IMAD.WIDE.U32 R16, R5, UR4, R16 ;  /* 0x0000000405107c25 */ /* 0x001fc8000f8e0010 */
[----:B------:R-:W-:Y:S01]  /*a8b0*/  IMAD R5, R5, UR5, RZ ;  /* 0x0000000505057c24 */ /* 0x000fe2000f8e02ff */
[----:B------:R-:W-:Y:S02]  /*a8c0*/  ULDC.64 UR4, c[0x0][0x650] ;  /* 0x0001940000047ab9 */ /* 0x000fe40000000a00 */
[----:B------:R-:W-:Y:S01]  /*a8d0*/  ISETP.GE.U32.AND P0, PT, R16, UR4, PT ;  /* 0x0000000410007c0c */ /* 0x000fe2000bf06070 */
[----:B------:R-:W-:-:S05]  /*a8e0*/  IMAD.IADD R17, R17, 0x1, R5 ;  /* 0x0000000111117824 */ /* 0x000fca00078e0205 */
[----:B------:R-:W-:-:S13]  /*a8f0*/  ISETP.GE.U32.AND.EX P0, PT, R17, UR5, PT, P0 ;  /* 0x0000000511007c0c */ /* 0x000fda000bf06100 */
[----:B------:R-:W-:Y:S05]  /*a900*/  @P0 BRA `(.L_x_285) ;  /* 0x0000000400640947 */ /* 0x000fea0003800000 */
[----:B------:R-:W0:Y:S01]  /*a910*/  S2R R12, SR_CTAID.X ;  /* 0x00000000000c7919 */ /* 0x000e220000002500 */
[----:B------:R-:W3:Y:S01]  /*a920*/  LDC.64 R10, c[0x0][0x628] ;  /* 0x00018a00ff0a7b82 */ /* 0x000ee20000000a00 */
[----:B------:R-:W-:Y:S01]  /*a930*/  ULDC UR4, c[0x0][0x150] ;  /* 0x0000540000047ab9 */ /* 0x000fe20000000800 */
[----:B-12---:R-:W-:Y:S01]  /*a940*/  IMAD.MOV.U32 R8, RZ, RZ, R16 ;  /* 0x000000ffff087224 */ /* 0x006fe200078e0010 */
[----:B------:R-:W1:Y:S01]  /*a950*/  S2R R24, SR_CTAID.Y ;  /* 0x0000000000187919 */ /* 0x000e620000002600 */
[----:B------:R-:W-:-:S04]  /*a960*/  IMAD.MOV.U32 R9, RZ, RZ, R17 ;  /* 0x000000ffff097224 */ /* 0x000fc800078e0011 */
[----:B------:R-:W2:Y:S08]  /*a970*/  LDC R21, c[0x0][0x144] ;  /* 0x00005100ff157b82 */ /* 0x000eb00000000800 */
[----:B------:R-:W1:Y:S08]  /*a980*/  LDC R0, c[0x0][0x630] ;  /* 0x00018c00ff007b82 */ /* 0x000e700000000800 */
[----:B------:R-:W1:Y:S01]  /*a990*/  LDC.64 R14, c[0x0][0x620] ;  /* 0x00018800ff0e7b82 */ /* 0x000e620000000a00 */
[----:B---3--:R-:W-:-:S04]  /*a9a0*/  ISETP.NE.U32.AND P0, PT, R10, RZ, PT ;  /* 0x000000ff0a00720c */ /* 0x008fc80003f05070 */
[----:B------:R-:W-:Y:S02]  /*a9b0*/  ISETP.NE.AND.EX P0, PT, R11, RZ, PT, P0 ;  /* 0x000000ff0b00720c */ /* 0x000fe40003f05300 */
[----:B0-----:R-:W-:-:S05]  /*a9c0*/  I2FP.F32.U32 R3, R12 ;  /* 0x0000000c00037245 */ /* 0x001fca0000201000 */
[----:B------:R-:W-:-:S04]  /*a9d0*/  FMUL R3, R3, UR4 ;  /* 0x0000000403037c20 */ /* 0x000fc80008400000 */
[----:B------:R0:W3:Y:S02]  /*a9e0*/  F2I.U32.TRUNC.NTZ R20, R3 ;  /* 0x0000000300147305 */ /* 0x0000e4000020f000 */
[----:B--2---:R-:W-:Y:S05]  /*a9f0*/  @!P0 BRA `(.L_x_286) ;  /* 0x0000000000288947 */ /* 0x004fea0003800000 */
[----:B0-----:R-:W0:Y:S02]  /*aa00*/  LDC R3, c[0x0][0x634] ;  /* 0x00018d00ff037b82 */ /* 0x001e240000000800 */
[----:B0-----:R-:W-:-:S05]  /*aa10*/  IADD3 R3, P0, R16, R3, RZ ;  /* 0x0000000310037210 */ /* 0x001fca0007f1e0ff */
[----:B------:R-:W-:-:S04]  /*aa20*/  IMAD.X R13, RZ, RZ, R17, P0 ;  /* 0x000000ffff0d7224 */ /* 0x000fc800000e0611 */
[----:B------:R-:W-:-:S04]  /*aa30*/  IMAD.WIDE.U32 R4, R13, R10, RZ ;  /* 0x0000000a0d047225 */ /* 0x000fc800078e00ff */
[----:B------:R-:W-:-:S04]  /*aa40*/  IMAD.WIDE.U32 R6, P0, R3, R11, R4 ;  /* 0x0000000b03067225 */ /* 0x000fc80007800004 */
[----:B------:R-:W-:Y:S01]  /*aa50*/  IMAD.WIDE.U32 R4, R3, R10, RZ ;  /* 0x0000000a03047225 */ /* 0x000fe200078e00ff */
[----:B------:R-:W-:-:S03]  /*aa60*/  IADD3.X R9, RZ, RZ, RZ, P0, !PT ;  /* 0x000000ffff097210 */ /* 0x000fc600007fe4ff */
[----:B------:R-:W-:Y:S01]  /*aa70*/  IMAD.MOV.U32 R8, RZ, RZ, R7 ;  /* 0x000000ffff087224 */ /* 0x000fe200078e0007 */
[----:B------:R-:W-:-:S05]  /*aa80*/  IADD3 RZ, P0, R5, R6, RZ ;  /* 0x0000000605ff7210 */ /* 0x000fca0007f1e0ff */
[----:B------:R-:W-:-:S08]  /*aa90*/  IMAD.WIDE.U32.X R8, R13, R11, R8, P0 ;  /* 0x0000000b0d087225 */ /* 0x000fd000000e0408 */
.L_x_286:
[----:B------:R-:W2:Y:S01]  /*aaa0*/  LDC.64 R30, c[0x0][0x640] ;  /* 0x00019000ff1e7b82 */ /* 0x000ea20000000a00 */
[-CC-:B-1----:R-:W-:Y:S01]  /*aab0*/  SHF.R.U64 R23, R8, R0.reuse, R9.reuse ;  /* 0x0000000008177219 */ /* 0x182fe20000001209 */
[----:B---3--:R-:W-:Y:S01]  /*aac0*/  IMAD.MOV R20, RZ, RZ, -R20 ;  /* 0x000000ffff147224 */ /* 0x008fe200078e0a14 */
[----:B------:R-:W-:Y:S01]  /*aad0*/  SHF.R.U32.HI R0, RZ, R0, R9 ;  /* 0x00000000ff007219 */ /* 0x000fe20000011609 */
[----:B------:R-:W-:Y:S01]  /*aae0*/  ULDC UR4, c[0x0][0x154] ;  /* 0x0000550000047ab9 */ /* 0x000fe20000000800 */
[----:B0-----:R-:W-:Y:S01]  /*aaf0*/  IADD3 R3, P0, RZ, -R23, RZ ;  /* 0x80000017ff037210 */ /* 0x001fe20007f1e0ff */
[----:B------:R-:W-:Y:S02]  /*ab00*/  IMAD R26, R21, R20, R12 ;  /* 0x00000014151a7224 */ /* 0x000fe400078e020c */
[----:B------:R-:W0:Y:S01]  /*ab10*/  LDC R6, c[0x0][0x618] ;  /* 0x00018600ff067b82 */ /* 0x000e220000000800 */
[----:B------:R-:W-:Y:S02]  /*ab20*/  IMAD.MOV.U32 R7, RZ, RZ, 0x1 ;  /* 0x00000001ff077424 */ /* 0x000fe400078e00ff */
[----:B------:R-:W-:-:S04]  /*ab30*/  IMAD.X R5, RZ, RZ, ~R0, P0 ;  /* 0x000000ffff057224 */ /* 0x000fc800000e0e00 */
[-C--:B------:R-:W-:Y:S01]  /*ab40*/  IMAD R0, R5, R14.reuse, RZ ;  /* 0x0000000e05007224 */ /* 0x080fe200078e02ff */
[----:B------:R-:W1:Y:S01]  /*ab50*/  LDC R8, c[0x0][0x608] ;  /* 0x00018200ff087b82 */ /* 0x000e620000000800 */
[----:B------:R-:W-:-:S04]  /*ab60*/  IMAD.WIDE.U32 R4, R3, R14, R16 ;  /* 0x0000000e03047225 */ /* 0x000fc800078e0010 */
[----:B------:R-:W-:Y:S01]  /*ab70*/  IMAD R3, R3, R15, R0 ;  /* 0x0000000f03037224 */ /* 0x000fe200078e0200 */
[----:B------:R-:W-:Y:S02]  /*ab80*/  I2FP.F32.U32 R0, R24 ;  /* 0x0000001800007245 */ /* 0x000fe40000201000 */
[----:B------:R-:W3:Y:S01]  /*ab90*/  LDC R28, c[0x0][0x658] ;  /* 0x00019600ff1c7b82 */ /* 0x000ee20000000800 */
[----:B------:R-:W-:Y:S01]  /*aba0*/  IMAD.IADD R3, R5, 0x1, R3 ;  /* 0x0000000105037824 */ /* 0x000fe200078e0203 */
[----:B--2---:R-:W-:Y:S01]  /*abb0*/  ISETP.NE.U32.AND P0, PT, R30, RZ, PT ;  /* 0x000000ff1e00720c */ /* 0x004fe20003f05070 */
[----:B------:R-:W-:Y:S01]  /*abc0*/  FMUL R0, R0, UR4 ;  /* 0x0000000400007c20 */ /* 0x000fe20008400000 */
[----:B------:R-:W-:Y:S02]  /*abd0*/  IMAD.MOV.U32 R5, RZ, RZ, -0x1 ;  /* 0xffffffffff057424 */ /* 0x000fe400078e00ff */
[----:B------:R-:W-:Y:S01]  /*abe0*/  ISETP.NE.AND.EX P0, PT, R31, RZ, PT, P0 ;  /* 0x000000ff1f00720c */ /* 0x000fe20003f05300 */
[----:B------:R2:W2:Y:S01]  /*abf0*/  F2I.U32.TRUNC.NTZ R14, R0 ;  /* 0x00000000000e7305 */ /* 0x0004a2000020f000 */
[----:B------:R-:W2:Y:S01]  /*ac00*/  LDC R15, c[0x0][0x148] ;  /* 0x00005200ff0f7b82 */ /* 0x000ea20000000800 */
[----:B0-----:R-:W-:-:S02]  /*ac10*/  SHF.R.U64 R12, R4, R6, R3 ;  /* 0x00000006040c7219 */ /* 0x001fc40000001203 */
[----:B------:R-:W-:-:S05]  /*ac20*/  SHF.R.U32.HI R3, RZ, R6, R3 ;  /* 0x00000006ff037219 */ /* 0x000fca0000011603 */
[----:B------:R-:W0:Y:S01]  /*ac30*/  LDC R20, c[0x0][0x600] ;  /* 0x00018000ff147b82 */ /* 0x000e220000000800 */
[-CC-:B-1----:R-:W-:Y:S02]  /*ac40*/  SHF.R.U64 R10, R12, R8.reuse, R3.reuse ;  /* 0x000000080c0a7219 */ /* 0x182fe40000001203 */
[----:B------:R-:W-:-:S05]  /*ac50*/  SHF.R.U32.HI R3, RZ, R8, R3 ;  /* 0x00000008ff037219 */ /* 0x000fca0000011603 */
[----:B------:R-:W1:Y:S01]  /*ac60*/  LDC R25, c[0x0][0x648] ;  /* 0x00019200ff197b82 */ /* 0x000e620000000800 */
[-C--:B---3--:R-:W-:Y:S02]  /*ac70*/  SHF.L.U32 R4, R5, R28.reuse, RZ ;  /* 0x0000001c05047219 */ /* 0x088fe400000006ff */
[-CC-:B------:R-:W-:Y:S02]  /*ac80*/  SHF.R.U64 R13, R10, R28.reuse, R3.reuse ;  /* 0x0000001c0a0d7219 */ /* 0x180fe40000001203 */
[----:B------:R-:W-:Y:S02]  /*ac90*/  SHF.R.U32.HI R5, RZ, R28, R3 ;  /* 0x0000001cff057219 */ /* 0x000fe40000011603 */
[----:B------:R-:W-:Y:S01]  /*aca0*/  LOP3.LUT R21, RZ, R4, RZ, 0x33, !PT ;  /* 0x00000004ff157212 */ /* 0x000fe200078e33ff */
[----:B------:R-:W3:Y:S01]  /*acb0*/  LDC R27, c[0x0][0x638] ;  /* 0x00018e00ff1b7b82 */ /* 0x000ee20000000800 */
[----:B------:R-:W-:Y:S01]  /*acc0*/  SHF.L.U32 R28, R7, R28, RZ ;  /* 0x0000001c071c7219 */ /* 0x000fe200000006ff */
[----:B------:R-:W-:-:S06]  /*acd0*/  IMAD.MOV.U32 R4, RZ, RZ, R13 ;  /* 0x000000ffff047224 */ /* 0x000fcc00078e000d */
[----:B------:R-:W0:Y:S01]  /*ace0*/  LDC R29, c[0x0][0x610] ;  /* 0x00018400ff1d7b82 */ /* 0x000e220000000800 */
[----:B------:R-:W-:Y:S05]  /*acf0*/  @!P0 BRA `(.L_x_287) ;  /* 0x0000000000288947 */ /* 0x000fea0003800000 */
[----:B--2---:R-:W2:Y:S02]  /*ad00*/  LDC R0, c[0x0][0x64c] ;  /* 0x00019300ff007b82 */ /* 0x004ea40000000800 */
[----:B--2---:R-:W-:-:S05]  /*ad10*/  IADD3 R3, P0, R13, R0, RZ ;  /* 0x000000000d037210 */ /* 0x004fca0007f1e0ff */
        /* <DEDUP_REMOVED lines=8> */
.L_x_287:
[----:B------:R-:W-:Y:S01]  /*ada0*/  ISETP.NE.AND P0, PT, R2, 0x1, PT ;  /* 0x000000010200780c */ /* 0x000fe20003f05270 */
[----:B--2---:R-:W-:Y:S01]  /*adb0*/  IMAD.MOV R14, RZ, RZ, -R14 ;  /* 0x000000ffff0e7224 */ /* 0x004fe200078e0a0e */
[----:B-1----:R-:W-:Y:S01]  /*adc0*/  SHF.R.U64 R0, R4, R25, R5 ;  /* 0x0000001904007219 */ /* 0x002fe20000001205 */
[----:B0-----:R-:W-:Y:S01]  /*add0*/  VIADD R5, R20, 0xffffffff ;  /* 0xffffffff14057836 */ /* 0x001fe20000000000 */
[----:B------:R-:W-:Y:S01]  /*ade0*/  LOP3.LUT R3, R10, R21, RZ, 0xc0, !PT ;  /* 0x000000150a037212 */ /* 0x000fe200078ec0ff */
[----:B------:R-:W-:Y:S02]  /*adf0*/  IMAD.MOV.U32 R6, RZ, RZ, 0x1 ;  /* 0x00000001ff067424 */ /* 0x000fe400078e00ff */
[----:B------:R-:W-:Y:S01]  /*ae00*/  IMAD.MOV R4, RZ, RZ, -R0 ;  /* 0x000000ffff047224 */ /* 0x000fe200078e0a00 */
[----:B------:R-:W-:Y:S01]  /*ae10*/  LOP3.LUT R5, R12, R5, RZ, 0xc0, !PT ;  /* 0x000000050c057212 */ /* 0x000fe200078ec0ff */
[----:B------:R-:W-:Y:S02]  /*ae20*/  IMAD R3, R28, R0, R3 ;  /* 0x000000001c037224 */ /* 0x000fe400078e0203 */
[----:B---3--:R-:W-:-:S02]  /*ae30*/  IMAD R0, R4, R27, R13 ;  /* 0x0000001b04007224 */ /* 0x008fc400078e020d */
[----:B------:R-:W-:Y:S02]  /*ae40*/  @P0 IMAD R26, R15, R14, R24 ;  /* 0x0000000e0f1a0224 */ /* 0x000fe400078e0218 */
[----:B------:R-:W-:Y:S01]  /*ae50*/  IMAD R4, R0, R20, R5 ;  /* 0x0000001400047224 */ /* 0x000fe200078e0205 */
[----:B------:R-:W-:Y:S01]  /*ae60*/  PRMT R0, R6, 0x7610, R0 ;  /* 0x0000761006007816 */ /* 0x000fe20000000000 */
[----:B------:R-:W-:-:S05]  /*ae70*/  IMAD R3, R3, R29, R26 ;  /* 0x0000001d03037224 */ /* 0x000fca00078e021a */
[----:B------:R-:W-:Y:S02]  /*ae80*/  SEL R153, R4, R3, !P0 ;  /* 0x0000000304997207 */ /* 0x000fe40004000000 */
[----:B------:R-:W-:-:S07]  /*ae90*/  SEL R3, R3, R4, !P0 ;  /* 0x0000000403037207 */ /* 0x000fce0004000000 */
.L_x_285:
[----:B------:R-:W-:Y:S01]  /*aea0*/  LOP3.LUT P0, RZ, R0, 0xff, RZ, 0xc0, !PT ;  /* 0x000000ff00ff7812 */ /* 0x000fe2000780c0ff */
[----:B------:R-:W-:-:S12]  /*aeb0*/  IMAD.MOV.U32 R152, RZ, RZ, R3 ;  /* 0x000000ffff987224 */ /* 0x000fd800078e0003 */
[----:B------:R-:W-:Y:S05]  /*aec0*/  @P0 BRA `(.L_x_288) ;  /* 0xffffff6000b00947 */ /* 0x000fea000383ffff */
[----:B------:R-:W-:Y:S05]  /*aed0*/  EXIT ;  /* 0x000000000000794d */ /* 0x000fea0003800000 */
.L_x_7:
[----:B0-----:R-:W-:Y:S01]  /*aee0*/  ULDC.64 UR4, c[0x0][0x650] ;  /* 0x0001940000047ab9 */ /* 0x001fe20000000a00 */
        /* <DEDUP_REMOVED lines=25> */
.L_x_290:
[----:B------:R-:W0:Y:S01]  /*b080*/  LDC.64 R26, c[0x0][0x640] ;  /* 0x00019000ff1a7b82 */ /* 0x000e220000000a00 */
[-CC-:B------:R-:W-:Y:S02]  /*b090*/  SHF.R.U64 R20, R12, R8.reuse, R13.reuse ;  /* 0x000000080c147219 */ /* 0x180fe4000000120d */
[----:B------:R-:W-:Y:S02]  /*b0a0*/  SHF.R.U32.HI R6, RZ, R8, R13 ;  /* 0x00000008ff067219 */ /* 0x000fe4000001160d */
[----:B------:R-:W-:Y:S02]  /*b0b0*/  IADD3 R11, P0, RZ, -R20, RZ ;  /* 0x80000014ff0b7210 */ /* 0x000fe40007f1e0ff */
[----:B------:R-:W-:Y:S01]  /*b0c0*/  MOV R30, 0x1 ;  /* 0x00000001001e7802 */ /* 0x000fe20000000f00 */
[----:B------:R-:W1:Y:S02]  /*b0d0*/  LDC R10, c[0x0][0x618] ;  /* 0x00018600ff0a7b82 */ /* 0x000e640000000800 */
[----:B------:R-:W-:-:S04]  /*b0e0*/  IMAD.X R7, RZ, RZ, ~R6, P0 ;  /* 0x000000ffff077224 */ /* 0x000fc800000e0e06 */
[-C--:B------:R-:W-:Y:S02]  /*b0f0*/  IMAD R8, R7, R22.reuse, RZ ;  /* 0x0000001607087224 */ /* 0x080fe400078e02ff */
[----:B------:R-:W2:Y:S01]  /*b100*/  LDC R12, c[0x0][0x608] ;  /* 0x00018200ff0c7b82 */ /* 0x000ea20000000800 */
[----:B------:R-:W-:-:S04]  /*b110*/  IMAD.WIDE.U32 R6, R11, R22, R16 ;  /* 0x000000160b067225 */ /* 0x000fc800078e0010 */
[----:B------:R-:W-:-:S03]  /*b120*/  IMAD R11, R11, R23, R8 ;  /* 0x000000170b0b7224 */ /* 0x000fc600078e0208 */
[----:B------:R-:W3:Y:S01]  /*b130*/  LDC R25, c[0x0][0x658] ;  /* 0x00019600ff197b82 */ /* 0x000ee20000000800 */
[----:B------:R-:W-:Y:S01]  /*b140*/  IMAD.IADD R7, R7, 0x1, R11 ;  /* 0x0000000107077824 */ /* 0x000fe200078e020b */
[----:B0-----:R-:W-:-:S04]  /*b150*/  ISETP.NE.U32.AND P0, PT, R26, RZ, PT ;  /* 0x000000ff1a00720c */ /* 0x001fc80003f05070 */
[----:B------:R-:W-:Y:S02]  /*b160*/  ISETP.NE.AND.EX P0, PT, R27, RZ, PT, P0 ;  /* 0x000000ff1b00720c */ /* 0x000fe40003f05300 */
[----:B------:R-:W0:Y:S01]  /*b170*/  LDC R23, c[0x0][0x600] ;  /* 0x00018000ff177b82 */ /* 0x000e220000000800 */
[-CC-:B-1----:R-:W-:Y:S02]  /*b180*/  SHF.R.U64 R8, R6, R10.reuse, R7.reuse ;  /* 0x0000000a06087219 */ /* 0x182fe40000001207 */
[----:B------:R-:W-:Y:S01]  /*b190*/  SHF.R.U32.HI R7, RZ, R10, R7 ;  /* 0x0000000aff077219 */ /* 0x000fe20000011607 */
[----:B------:R-:W-:-:S04]  /*b1a0*/  IMAD.MOV.U32 R10, RZ, RZ, -0x1 ;  /* 0xffffffffff0a7424 */ /* 0x000fc800078e00ff */
        /* <DEDUP_REMOVED lines=21> */
.L_x_291:
[----:B------:R-:W-:Y:S01]  /*b300*/  ISETP.NE.AND P0, PT, R2, 0x1, PT ;  /* 0x000000010200780c */ /* 0x000fe20003f05270 */
[----:B0-----:R-:W-:Y:S01]  /*b310*/  VIADD R11, R23, 0xffffffff ;  /* 0xffffffff170b7836 */ /* 0x001fe20000000000 */
[----:B-1----:R-:W-:Y:S02]  /*b320*/  SHF.R.U64 R6, R6, R24, R7 ;  /* 0x0000001806067219 */ /* 0x002fe40000001207 */
[----:B------:R-:W-:Y:S02]  /*b330*/  SHF.L.U32 R30, R30, R25, RZ ;  /* 0x000000191e1e7219 */ /* 0x000fe400000006ff */
[----:B------:R-:W-:Y:S01]  /*b340*/  LOP3.LUT R5, R21, R32, RZ, 0xc0, !PT ;  /* 0x0000002015057212 */ /* 0x000fe200078ec0ff */
[----:B------:R-:W-:-:S04]  /*b350*/  IMAD.MOV R7, RZ, RZ, -R6 ;  /* 0x000000ffff077224 */ /* 0x000fc800078e0a06 */
[----:B------:R-:W-:Y:S01]  /*b360*/  IMAD R6, R30, R6, R5 ;  /* 0x000000061e067224 */ /* 0x000fe200078e0205 */
[----:B------:R-:W-:Y:S01]  /*b370*/  LOP3.LUT R5, R8, R11, RZ, 0xc0, !PT ;  /* 0x0000000b08057212 */ /* 0x000fe200078ec0ff */
[----:B------:R-:W-:Y:S02]  /*b380*/  @P0 IMAD R3, R9, R14, R4 ;  /* 0x0000000e09030224 */ /* 0x000fe400078e0204 */
[----:B--2---:R-:W-:Y:S02]  /*b390*/  IMAD R4, R7, R28, R22 ;  /* 0x0000001c07047224 */ /* 0x004fe400078e0216 */
[----:B---3--:R-:W-:Y:S01]  /*b3a0*/  IMAD R3, R6, R29, R3 ;  /* 0x0000001d06037224 */ /* 0x008fe200078e0203 */
[----:B------:R-:W-:Y:S01]  /*b3b0*/  MOV R6, R20 ;  /* 0x0000001400067202 */ /* 0x000fe20000000f00 */
[----:B------:R-:W-:Y:S02]  /*b3c0*/  IMAD R4, R4, R23, R5 ;  /* 0x0000001704047224 */ /* 0x000fe400078e0205 */
[----:B------:R-:W-:-:S03]  /*b3d0*/  IMAD.MOV.U32 R8, RZ, RZ, 0x1 ;  /* 0x00000001ff087424 */ /* 0x000fc600078e00ff */
[----:B------:R-:W-:Y:S02]  /*b3e0*/  SEL R7, R4, R3, !P0 ;  /* 0x0000000304077207 */ /* 0x000fe40004000000 */
[----:B------:R-:W-:-:S07]  /*b3f0*/  SEL R13, R3, R4, !P0 ;  /* 0x00000004030d7207 */ /* 0x000fce0004000000 */
.L_x_289:
[----:B------:R-:W-:-:S08]  /*b400*/  NOP ;  /* 0x0000000000007918 */ /* 0x000fd00000000000 */
[----:B------:R-:W0:-:S00]  /*b410*/  USETMAXREG.DEALLOC.CTAPOOL 0x28 ;  /* 0x00000028000079c8 */ /* 0x000e0000080e0500 */
[----:B0-----:R-:W-:-:S13]  /*b420*/  ISETP.NE.AND P0, PT, R0, RZ, PT ;  /* 0x000000ff0000720c */ /* 0x001fda0003f05270 */
[----:B------:R-:W-:Y:S05]  /*b430*/  @P0 EXIT ;  /* 0x000000000000094d */ /* 0x000fea0003800000 */
[----:B------:R-:W-:Y:S01]  /*b440*/  LOP3.LUT P0, RZ, R8, 0xff, RZ, 0xc0, !PT ;  /* 0x000000ff08ff7812 */ /* 0x000fe2000780c0ff */
[----:B------:R-:W-:Y:S02]  /*b450*/  IMAD.MOV.U32 R0, RZ, RZ, 0x1 ;  /* 0x00000001ff007424 */ /* 0x000fe400078e00ff */
[----:B------:R-:W-:-:S10]  /*b460*/  IMAD.MOV.U32 R3, RZ, RZ, RZ ;  /* 0x000000ffff037224 */ /* 0x000fd400078e00ff */
[----:B------:R-:W-:Y:S05]  /*b470*/  @!P0 BRA `(.L_x_292) ;  /* 0x0000000c003c8947 */ /* 0x000fea0003800000 */
[----:B------:R-:W0:Y:S01]  /*b480*/  LDC R0, c[0x0][0x28c] ;  /* 0x0000a300ff007b82 */ /* 0x000e220000000800 */
[----:B------:R-:W-:Y:S01]  /*b490*/  ULDC UR5, c[0x0][0x658] ;  /* 0x0001960000057ab9 */ /* 0x000fe20000000800 */
[----:B------:R-:W-:Y:S01]  /*b4a0*/  UMOV UR7, 0xffffffff ;  /* 0xffffffff00077882 */ /* 0x000fe20000000000 */
[----:B------:R-:W-:Y:S01]  /*b4b0*/  ULDC UR6, c[0x0][0xc] ;  /* 0x0000030000067ab9 */ /* 0x000fe20000000800 */
[----:B------:R-:W-:Y:S01]  /*b4c0*/  USHF.L.U32 UR8, UR7, UR5, URZ ;  /* 0x0000000507087299 */ /* 0x000fe2000800063f */
[----:B------:R-:W-:Y:S01]  /*b4d0*/  BSSY B0, `(.L_x_292) ;  /* 0x00000c9000007945 */ /* 0x000fe20003800000 */
[----:B------:R-:W-:Y:S01]  /*b4e0*/  UMOV UR9, 0x1 ;  /* 0x0000000100097882 */ /* 0x000fe20000000000 */
[----:B------:R-:W-:Y:S01]  /*b4f0*/  ULDC UR7, c[0x0][0x10] ;  /* 0x0000040000077ab9 */ /* 0x000fe20000000800 */
[----:B------:R-:W1:Y:S01]  /*b500*/  S2UR UR10, SR_CgaCtaId ;  /* 0x00000000000a79c3 */ /* 0x000e620000008800 */
[----:B------:R-:W-:Y:S01]  /*b510*/  UIMAD.WIDE.U32 UR6, UR6, UR7, URZ ;  /* 0x00000007060672a5 */ /* 0x000fe2000f8e003f */
[----:B------:R-:W-:Y:S01]  /*b520*/  IMAD.MOV.U32 R9, RZ, RZ, 0x1 ;  /* 0x00000001ff097424 */ /* 0x000fe200078e00ff */
[----:B------:R-:W-:Y:S01]  /*b530*/  USHF.L.U32 UR18, UR9, UR5, URZ ;  /* 0x0000000509127299 */ /* 0x000fe2000800063f */
[----:B------:R-:W-:Y:S01]  /*b540*/  LOP3.LUT R12, R19, 0x2, RZ, 0xfc, !PT ;  /* 0x00000002130c7812 */ /* 0x000fe200078efcff */
[----:B------:R-:W-:Y:S01]  /*b550*/  ULDC UR4, c[0x0][0x600] ;  /* 0x0001800000047ab9 */ /* 0x000fe20000000800 */
[----:B------:R-:W-:Y:S01]  /*b560*/  ULDC UR5, c[0x0][0x14] ;  /* 0x0000050000057ab9 */ /* 0x000fe20000000800 */
[----:B------:R-:W-:-:S02]  /*b570*/  UIADD3 UR4, UR4, -0x1, URZ ;  /* 0xffffffff04047890 */ /* 0x000fc4000fffe03f */
[----:B------:R-:W-:Y:S02]  /*b580*/  UIMAD.WIDE.U32 UR20, UR6, UR5, URZ ;  /* 0x00000005061472a5 */ /* 0x000fe4000f8e003f */
[----:B------:R-:W-:Y:S02]  /*b590*/  UIMAD UR13, UR7, UR5, URZ ;  /* 0x00000005070d72a4 */ /* 0x000fe4000f8e023f */
[----:B------:R-:W-:Y:S02]  /*b5a0*/  ULOP3.LUT UR17, URZ, UR8, URZ, 0x33, !UPT ;  /* 0x000000083f117292 */ /* 0x000fe4000f8e333f */
[----:B------:R-:W-:Y:S01]  /*b5b0*/  UIADD3 UR13, UR21, UR13, URZ ;  /* 0x0000000d150d7290 */ /* 0x000fe2000fffe03f */
[----:B0-----:R-:W-:Y:S01]  /*b5c0*/  VIADD R0, R0, 0x3f ;  /* 0x0000003f00007836 */ /* 0x001fe20000000000 */
[----:B------:R-:W-:-:S04]  /*b5d0*/  ULDC.64 UR22, c[0x0][0x198] ;  /* 0x0000660000167ab9 */ /* 0x000fc80000000a00 */
[----:B------:R-:W-:Y:S01]  /*b5e0*/  SHF.R.S32.HI R3, RZ, 0x1f, R0 ;  /* 0x0000001fff037819 */ /* 0x000fe20000011400 */
[----:B-1----:R-:W-:-:S03]  /*b5f0*/  IMAD.U32 R10, RZ, RZ, UR10 ;  /* 0x0000000aff0a7e24 */ /* 0x002fc6000f8e00ff */
[----:B------:R-:W-:Y:S01]  /*b600*/  LEA.HI R3, R3, R0, RZ, 0x6 ;  /* 0x0000000003037211 */ /* 0x000fe200078f30ff */
[----:B------:R-:W-:-:S03]  /*b610*/  IMAD.MOV.U32 R0, RZ, RZ, 0x1 ;  /* 0x00000001ff007424 */ /* 0x000fc600078e00ff */
[----:B------:R-:W-:Y:S01]  /*b620*/  SHF.R.S32.HI R8, RZ, 0x6, R3 ;  /* 0x00000006ff087819 */ /* 0x000fe20000011403 */
[----:B------:R-:W-:-:S03]  /*b630*/  IMAD.MOV.U32 R3, RZ, RZ, RZ ;  /* 0x000000ffff037224 */ /* 0x000fc600078e00ff */
[----:B------:R-:W-:-:S07]  /*b640*/  IADD3 R11, R8, 0x1, RZ ;  /* 0x00000001080b7810 */ /* 0x000fce0007ffe0ff */
.L_x_303:
[----:B------:R-:W-:-:S03]  /*b650*/  UMOV UR5, 0xffffffff ;  /* 0xffffffff00057882 */ /* 0x000fc60000000000 */
[----:B------:R-:W-:Y:S05]  /*b660*/  BRA.DIV UR5, `(.L_x_293) ;  /* 0x0000000e05a87947 */ /* 0x000fea000b800000 */
[----:B------:R-:W-:-:S13]  /*b670*/  ELECT P6, URZ, PT ;  /* 0x00000000003f782f */ /* 0x000fda00038c0000 */
.L_x_314:
[----:B------:R-:W0:Y:S01]  /*b680*/  LDC R4, c[0x0][0x28c] ;  /* 0x0000a300ff047b82 */ /* 0x000e220000000800 */
[----:B------:R-:W-:Y:S01]  /*b690*/  BSSY B1, `(.L_x_294) ;  /* 0x0000039000017945 */ /* 0x000fe20003800000 */
[----:B0-----:R-:W-:-:S13]  /*b6a0*/  ISETP.LT.OR P6, PT, R4, 0x1, !P6 ;  /* 0x000000010400780c */ /* 0x001fda00077c1670 */
[----:B------:R-:W-:Y:S05]  /*b6b0*/  @P6 BRA `(.L_x_295) ;  /* 0x0000000000d86947 */ /* 0x000fea0003800000 */
[----:B------:R-:W-:Y:S02]  /*b6c0*/  IMAD R13, R13, 0x8, R10 ;  /* 0x000000080d0d7824 */ /* 0x000fe400078e020a */
[----:B------:R-:W-:Y:S02]  /*b6d0*/  IMAD.SHL.U32 R15, R7, 0x80, RZ ;  /* 0x00000080070f7824 */ /* 0x000fe400078e00ff */
[----:B------:R-:W-:Y:S02]  /*b6e0*/  IMAD.MOV.U32 R21, RZ, RZ, RZ ;  /* 0x000000ffff157224 */ /* 0x000fe400078e00ff */
[----:B------:R-:W-:Y:S02]  /*b6f0*/  IMAD.MOV.U32 R4, RZ, RZ, R11 ;  /* 0x000000ffff047224 */ /* 0x000fe400078e000b */
[----:B------:R-:W-:Y:S02]  /*b700*/  IMAD.MOV.U32 R5, RZ, RZ, R0 ;  /* 0x000000ffff057224 */ /* 0x000fe400078e0000 */
[----:B------:R-:W-:-:S02]  /*b710*/  IMAD.MOV.U32 R7, RZ, RZ, R3 ;  /* 0x000000ffff077224 */ /* 0x000fc400078e0003 */
[----:B------:R-:W-:-:S07]  /*b720*/  IMAD.SHL.U32 R20, R13, 0x20, RZ ;  /* 0x000000200d147824 */ /* 0x000fce00078e00ff */
.L_x_298:
[----:B------:R-:W0:Y:S01]  /*b730*/  S2UR UR5, SR_CgaCtaId ;  /* 0x00000000000579c3 */ /* 0x000e220000008800 */
[----:B------:R-:W-:Y:S02]  /*b740*/  MOV R13, 0x400 ;  /* 0x00000400000d7802 */ /* 0x000fe40000000f00 */
[----:B------:R-:W-:-:S13]  /*b750*/  LOP3.LUT P1, RZ, R18, 0x7f, RZ, 0xc0, !PT ;  /* 0x0000007f12ff7812 */ /* 0x000fda000782c0ff */
[----:B------:R-:W1:Y:S01]  /*b760*/  @!P1 LDC R14, c[0x0][0x500] ;  /* 0x00014000ff0e9b82 */ /* 0x000e620000000800 */
[----:B0-----:R-:W-:-:S04]  /*b770*/  MOV R10, UR5 ;  /* 0x00000005000a7c02 */ /* 0x001fc80008000f00 */
[----:B------:R-:W-:Y:S02]  /*b780*/  LEA R24, R10, R13, 0x18 ;  /* 0x0000000d0a187211 */ /* 0x000fe400078ec0ff */
[----:B------:R-:W-:-:S03]  /*b790*/  SHF.L.U32 R13, R5, 0x1f, RZ ;  /* 0x0000001f050d7819 */ /* 0x000fc600000006ff */
[----:B------:R-:W-:-:S04]  /*b7a0*/  IMAD R22, R7, 0x8, R24 ;  /* 0x0000000807167824 */ /* 0x000fc800078e0218 */
[----:B------:R-:W0:Y:S02]  /*b7b0*/  SYNCS.PHASECHK.TRANS64.TRYWAIT P0, [R22+URZ+0x20], R13 ;  /* 0x0000200d160075a7 */ /* 0x000e24000800017f */
[----:B01----:R-:W-:Y:S05]  /*b7c0*/  @!P0 BRA `(.L_x_296) ;  /* 0x0000000c00708947 */ /* 0x003fea0003800000 */
.L_x_315:
[----:B0-----:R-:W-:Y:S01]  /*b7d0*/  PRMT R13, R12, 0x9910, RZ ;  /* 0x000099100c0d7816 */ /* 0x001fe200000000ff */
[----:B------:R0:W-:Y:S03]  /*b7e0*/  @!P1 SYNCS.ARRIVE.TRANS64 RZ, [R22+URZ], R14 ;  /* 0x0000000e16ff99a7 */ /* 0x0001e6000800003f */
[----:B------:R-:W-:-:S13]  /*b7f0*/  ISETP.NE.AND P0, PT, R13, 0x2, PT ;  /* 0x000000020d00780c */ /* 0x000fda0003f05270 */
[----:B0-----:R-:W-:Y:S05]  /*b800*/  @P0 BRA `(.L_x_297) ;  /* 0x0000000000040947 */ /* 0x001fea0003800000 */
[----:B------:R-:W-:Y:S01]  /*b810*/  BPT.TRAP 0x1 ;  /* 0x000000040000795c */ /* 0x000fe20000300000 */
.L_x_297:
[----:B------:R-:W-:Y:S01]  /*b820*/  IMAD.SHL.U32 R13, R7, 0x4000, RZ ;  /* 0x00004000070d7824 */ /* 0x000fe200078e00ff */
[----:B------:R-:W-:Y:S01]  /*b830*/  R2UR UR9, R22 ;  /* 0x00000000160972ca */ /* 0x000fe200000e0000 */
[----:B------:R-:W-:Y:S01]  /*b840*/  VIADD R4, R4, 0xffffffff ;  /* 0xffffffff04047836 */ /* 0x000fe20000000000 */
[----:B------:R-:W-:Y:S01]  /*b850*/  R2UR UR11, R20 ;  /* 0x00000000140b72ca */ /* 0x000fe200000e0000 */
[--C-:B------:R-:W-:Y:S01]  /*b860*/  IMAD R14, R10, 0x800, R13.reuse ;  /* 0x000008000a0e7824 */ /* 0x100fe200078e020d */
[----:B------:R-:W-:Y:S01]  /*b870*/  IADD3 R13, R24, 0x20100, R13 ;  /* 0x00020100180d7810 */ /* 0x000fe20007ffe00d */
[----:B------:R-:W-:Y:S01]  /*b880*/  UIADD3 UR6, UP0, UR22, 0xf0, URZ ;  /* 0x000000f016067890 */ /* 0x000fe2000ff1e03f */
[----:B------:R-:W-:Y:S01]  /*b890*/  R2UR UR10, R21 ;  /* 0x00000000150a72ca */ /* 0x000fe200000e0000 */
[----:B------:R-:W-:Y:S01]  /*b8a0*/  IMAD R14, R14, 0x2, R24 ;  /* 0x000000020e0e7824 */ /* 0x000fe200078e0218 */
[----:B------:R-:W-:Y:S01]  /*b8b0*/  R2UR UR12, R6 ;  /* 0x00000000060c72ca */ /* 0x000fe200000e0000 */
[----:B------:R-:W-:Y:S01]  /*b8c0*/  UIADD3 UR24, UP1, UR22, 0x1f0, URZ ;  /* 0x000001f016187890 */ /* 0x000fe2000ff3e03f */
[----:B------:R-:W-:Y:S01]  /*b8d0*/  R2UR UR16, R13 ;  /* 0x000000000d1072ca */ /* 0x000fe200000e0000 */
[----:B------:R-:W-:Y:S01]  /*b8e0*/  UIADD3.X UR7, URZ, UR23, URZ, UP0, !UPT ;  /* 0x000000173f077290 */ /* 0x000fe200087fe43f */
[----:B------:R-:W-:Y:S01]  /*b8f0*/  R2UR UR5, R14 ;  /* 0x000000000e0572ca */ /* 0x000fe200000e0000 */
[----:B------:R-:W-:Y:S01]  /*b900*/  VIADD R7, R7, 0x1 ;  /* 0x0000000107077836 */ /* 0x000fe20000000000 */
[----:B------:R-:W-:Y:S01]  /*b910*/  R2UR UR19, R15 ;  /* 0x000000000f1372ca */ /* 0x000fe200000e0000 */
[----:B------:R-:W-:Y:S01]  /*b920*/  UIADD3.X UR25, URZ, UR23, URZ, UP1, !UPT ;  /* 0x000000173f197290 */ /* 0x000fe20008ffe43f */
[----:B------:R-:W-:Y:S01]  /*b930*/  ISETP.GT.AND P1, PT, R4, 0x1, PT ;  /* 0x000000010400780c */ /* 0x000fe20003f24270 */
[----:B------:R-:W-:Y:S01]  /*b940*/  UMOV UR14, 0x0 ;  /* 0x00000000000e7882 */ /* 0x000fe20000000000 */
[----:B------:R-:W-:Y:S01]  /*b950*/  UMOV UR15, 0x10000000 ;  /* 0x10000000000f7882 */ /* 0x000fe20000000000 */
[----:B------:R-:W-:Y:S01]  /*b960*/  ISETP.NE.AND P0, PT, R7, 0x4, PT ;  /* 0x000000040700780c */ /* 0x000fe20003f05270 */
[----:B------:R-:W-:-:S03]  /*b970*/  VIADD R21, R21, 0x40 ;  /* 0x0000004015157836 */ /* 0x000fc60000000000 */
[----:B------:R-:W-:Y:S02]  /*b980*/  SEL R14, RZ, 0x1, P0 ;  /* 0x00000001ff0e7807 */ /* 0x000fe40000000000 */
[----:B------:R-:W-:Y:S01]  /*b990*/  UIADD3 UR8, UR5, 0x100, URZ ;  /* 0x0000010005087890 */ /* 0x000fe2000fffe03f */
[----:B------:R-:W-:Y:S02]  /*b9a0*/  SEL R7, R7, RZ, P0 ;  /* 0x000000ff07077207 */ /* 0x000fe40000000000 */
[----:B------:R-:W-:Y:S01]  /*b9b0*/  UMOV UR5, 0xff0000 ;  /* 0x00ff000000057882 */ /* 0x000fe20000000000 */
[----:B------:R-:W-:-:S05]  /*b9c0*/  LOP3.LUT R5, R5, R14, RZ, 0x3c, !PT ;  /* 0x0000000e05057212 */ /* 0x000fca00078e3cff */
[----:B------:R0:W-:Y:S02]  /*b9d0*/  UTMALDG.3D.MULTICAST [UR8], [UR6], UR5, desc[UR14] ;  /* 0x00000e08060073b4 */ /* 0x0001e40008011805 */
[----:B0-----:R-:W-:Y:S01]  /*b9e0*/  UMOV UR8, UR16 ;  /* 0x0000001000087c82 */ /* 0x001fe20008000000 */
[----:B------:R-:W-:Y:S02]  /*b9f0*/  UMOV UR11, UR19 ;  /* 0x00000013000b7c82 */ /* 0x000fe40008000000 */
[----:B------:R0:W-:Y:S02]  /*ba00*/  UTMALDG.3D [UR8], [UR24], desc[UR14] ;  /* 0x00000e08180075b4 */ /* 0x0001e40008011000 */
[----:B0-----:R-:W-:Y:S05]  /*ba10*/  @P1 BRA `(.L_x_298) ;  /* 0xfffffffc00441947 */ /* 0x001fea000383ffff */
.L_x_295:
[----:B------:R-:W-:Y:S05]  /*ba20*/  BSYNC B1 ;  /* 0x0000000000017941 */ /* 0x000fea0003800000 */
.L_x_294:
[----:B------:R-:W-:Y:S01]  /*ba30*/  LOP3.LUT P1, RZ, R9, 0xff, RZ, 0xc0, !PT ;  /* 0x000000ff09ff7812 */ /* 0x000fe2000782c0ff */
[----:B------:R-:W-:Y:S01]  /*ba40*/  ULDC.64 UR6, c[0x0][0x650] ;  /* 0x0001940000067ab9 */ /* 0x000fe20000000a00 */
[----:B------:R-:W-:Y:S01]  /*ba50*/  IADD3 R3, R8, R3, RZ ;  /* 0x0000000308037210 */ /* 0x000fe20007ffe0ff */
[----:B------:R-:W-:Y:S01]  /*ba60*/  BSSY B1, `(.L_x_299) ;  /* 0x000006d000017945 */ /* 0x000fe20003800000 */
[----:B------:R-:W-:Y:S01]  /*ba70*/  IADD3 R16, P2, R16, UR20, RZ ;  /* 0x0000001410107c10 */ /* 0x000fe2000ff5e0ff */
[----:B------:R-:W-:Y:S01]  /*ba80*/  IMAD.MOV.U32 R13, RZ, RZ, -0x1 ;  /* 0xffffffffff0d7424 */ /* 0x000fe200078e00ff */
[----:B------:R-:W-:Y:S01]  /*ba90*/  ISETP.GT.U32.AND P0, PT, R3, 0x3, PT ;  /* 0x000000030300780c */ /* 0x000fe20003f04070 */
[----:B------:R-:W-:Y:S01]  /*baa0*/  IMAD.MOV.U32 R7, RZ, RZ, -0x1 ;  /* 0xffffffffff077424 */ /* 0x000fe200078e00ff */
[----:B------:R-:W-:Y:S01]  /*bab0*/  SHF.R.U32.HI R4, RZ, 0x2, R3 ;  /* 0x00000002ff047819 */ /* 0x000fe20000011603 */
[----:B------:R-:W-:Y:S01]  /*bac0*/  IMAD.MOV.U32 R6, RZ, RZ, -0x1 ;  /* 0xffffffffff067424 */ /* 0x000fe200078e00ff */
[----:B------:R-:W-:-:S02]  /*bad0*/  ISETP.LT.U32.AND P0, PT, R8, 0x4, P0 ;  /* 0x000000040800780c */ /* 0x000fc40000701070 */
[----:B------:R-:W-:Y:S01]  /*bae0*/  IADD3.X R17, R17, UR13, RZ, P2, !PT ;  /* 0x0000000d11117c10 */ /* 0x000fe200097fe4ff */
[----:B------:R-:W0:Y:S01]  /*baf0*/  @P1 S2R R10, SR_CgaCtaId ;  /* 0x00000000000a1919 */ /* 0x000e220000008800 */
[----:B------:R-:W-:Y:S02]  /*bb00*/  @P1 MOV R5, 0x400 ;  /* 0x0000040000051802 */ /* 0x000fe40000000f00 */
[----:B------:R-:W-:Y:S02]  /*bb10*/  ISETP.GE.U32.AND P2, PT, R16, UR6, PT ;  /* 0x0000000610007c0c */ /* 0x000fe4000bf46070 */
[----:B------:R-:W-:Y:S02]  /*bb20*/  LOP3.LUT R4, R4, 0x1, RZ, 0xc0, !PT ;  /* 0x0000000104047812 */ /* 0x000fe400078ec0ff */
[----:B------:R-:W-:Y:S02]  /*bb30*/  LOP3.LUT R3, R3, 0x3, RZ, 0xc0, !PT ;  /* 0x0000000303037812 */ /* 0x000fe400078ec0ff */
[----:B------:R-:W-:-:S02]  /*bb40*/  PRMT R9, RZ, 0x7610, R9 ;  /* 0x00007610ff097816 */ /* 0x000fc40000000009 */
[----:B0-----:R-:W-:-:S04]  /*bb50*/  @P1 LEA R5, R10, R5, 0x18 ;  /* 0x000000050a051211 */ /* 0x001fc800078ec0ff */
[----:B------:R0:W-:Y:S01]  /*bb60*/  @P1 SYNCS.ARRIVE.TRANS64.A1T0 RZ, [R5+URZ+0x58], RZ ;  /* 0x000058ff05ff19a7 */ /* 0x0001e2000810003f */
[----:B------:R-:W-:-:S04]  /*bb70*/  ISETP.NE.U32.AND P1, PT, R4, 0x1, PT ;  /* 0x000000010400780c */ /* 0x000fc80003f25070 */
[----:B------:R-:W-:Y:S02]  /*bb80*/  ISETP.GT.U32.AND P1, PT, R8, 0x3, !P1 ;  /* 0x000000030800780c */ /* 0x000fe40004f24070 */
[----:B0-----:R-:W-:Y:S02]  /*bb90*/  SEL R5, RZ, 0x1, !P0 ;  /* 0x00000001ff057807 */ /* 0x001fe40004000000 */
[----:B------:R-:W-:Y:S02]  /*bba0*/  ISETP.GE.U32.AND.EX P0, PT, R17, UR7, PT, P2 ;  /* 0x0000000711007c0c */ /* 0x000fe4000bf06120 */
[----:B------:R-:W-:-:S04]  /*bbb0*/  SEL R4, RZ, 0x1, !P1 ;  /* 0x00000001ff047807 */ /* 0x000fc80004800000 */
[----:B------:R-:W-:Y:S02]  /*bbc0*/  LOP3.LUT R0, R4, R0, R5, 0x96, !PT ;  /* 0x0000000004007212 */ /* 0x000fe400078e9605 */
[----:B------:R-:W-:-:S05]  /*bbd0*/  PRMT R4, RZ, 0x7610, R4 ;  /* 0x00007610ff047816 */ /* 0x000fca0000000004 */
[----:B------:R-:W-:Y:S05]  /*bbe0*/  @P0 BRA `(.L_x_300) ;  /* 0x0000000400500947 */ /* 0x000fea0003800000 */
[----:B------:R-:W0:Y:S01]  /*bbf0*/  S2R R15, SR_CTAID.X ;  /* 0x00000000000f7919 */ /* 0x000e220000002500 */
[----:B------:R-:W-:Y:S01]  /*bc00*/  ULDC.64 UR6, c[0x0][0x628] ;  /* 0x00018a0000067ab9 */ /* 0x000fe20000000a00 */
[----:B------:R-:W1:Y:S01]  /*bc10*/  LDC R20, c[0x0][0x144] ;  /* 0x00005100ff147b82 */ /* 0x000e620000000800 */
[----:B------:R-:W-:Y:S01]  /*bc20*/  ISETP.NE.U32.AND P0, PT, RZ, UR6, PT ;  /* 0x00000006ff007c0c */ /* 0x000fe2000bf05070 */
[----:B------:R-:W2:Y:S01]  /*bc30*/  S2R R13, SR_CTAID.Y ;  /* 0x00000000000d7919 */ /* 0x000ea20000002600 */
[----:B------:R-:W-:Y:S01]  /*bc40*/  ULDC UR8, c[0x0][0x630] ;  /* 0x00018c0000087ab9 */ /* 0x000fe20000000800 */
[----:B------:R-:W-:Y:S01]  /*bc50*/  ULDC UR9, c[0x0][0x150] ;  /* 0x0000540000097ab9 */ /* 0x000fe20000000800 */
[----:B------:R-:W-:Y:S01]  /*bc60*/  ISETP.NE.AND.EX P0, PT, RZ, UR7, PT, P0 ;  /* 0x00000007ff007c0c */ /* 0x000fe2000bf05300 */
[----:B------:R-:W-:Y:S02]  /*bc70*/  IMAD.MOV.U32 R4, RZ, RZ, R16 ;  /* 0x000000ffff047224 */ /* 0x000fe400078e0010 */
[----:B------:R-:W-:Y:S01]  /*bc80*/  IMAD.MOV.U32 R5, RZ, RZ, R17 ;  /* 0x000000ffff057224 */ /* 0x000fe200078e0011 */
[----:B0-----:R-:W-:-:S09]  /*bc90*/  I2FP.F32.U32 R22, R15 ;  /* 0x0000000f00167245 */ /* 0x001fd20000201000 */
[----:B------:R-:W-:Y:S05]  /*bca0*/  @!P0 BRA `(.L_x_301) ;  /* 0x0000000000288947 */ /* 0x000fea0003800000 */
[----:B------:R-:W-:Y:S02]  /*bcb0*/  ULDC UR5, c[0x0][0x634] ;  /* 0x00018d0000057ab9 */ /* 0x000fe40000000800 */
[----:B------:R-:W-:-:S05]  /*bcc0*/  IADD3 R5, P0, R16, UR5, RZ ;  /* 0x0000000510057c10 */ /* 0x000fca000ff1e0ff */
[----:B------:R-:W-:-:S04]  /*bcd0*/  IMAD.X R21, RZ, RZ, R17, P0 ;  /* 0x000000ffff157224 */ /* 0x000fc800000e0611 */
[----:B------:R-:W-:-:S04]  /*bce0*/  IMAD.WIDE.U32 R6, R21, UR6, RZ ;  /* 0x0000000615067c25 */ /* 0x000fc8000f8e00ff */
[----:B------:R-:W-:-:S04]  /*bcf0*/  IMAD.WIDE.U32 R6, P0, R5, UR7, R6 ;  /* 0x0000000705067c25 */ /* 0x000fc8000f800006 */
[----:B------:R-:W-:Y:S01]  /*bd00*/  IMAD.WIDE.U32 R4, R5, UR6, RZ ;  /* 0x0000000605047c25 */ /* 0x000fe2000f8e00ff */
[----:B------:R-:W-:-:S04]  /*bd10*/  MOV R4, R7 ;  /* 0x0000000700047202 */ /* 0x000fc80000000f00 */
[----:B------:R-:W-:Y:S01]  /*bd20*/  IADD3 RZ, P1, R5, R6, RZ ;  /* 0x0000000605ff7210 */ /* 0x000fe20007f3e0ff */
[----:B------:R-:W-:-:S04]  /*bd30*/  IMAD.X R5, RZ, RZ, RZ, P0 ;  /* 0x000000ffff057224 */ /* 0x000fc800000e06ff */
[----:B------:R-:W-:-:S08]  /*bd40*/  IMAD.WIDE.U32.X R4, R21, UR7, R4, P1 ;  /* 0x0000000715047c25 */ /* 0x000fd000088e0404 */
.L_x_301:
[----:B------:R-:W-:Y:S01]  /*bd50*/  FMUL R22, R22, UR9 ;  /* 0x0000000916167c20 */ /* 0x000fe20008400000 */
[--C-:B------:R-:W-:Y:S01]  /*bd60*/  SHF.R.U64 R14, R4, UR8, R5.reuse ;  /* 0x00000008040e7c19 */ /* 0x100fe20008001205 */
[----:B------:R-:W-:Y:S01]  /*bd70*/  ULDC.64 UR6, c[0x0][0x620] ;  /* 0x0001880000067ab9 */ /* 0x000fe20000000a00 */
[----:B------:R-:W-:Y:S01]  /*bd80*/  SHF.R.U32.HI R4, RZ, UR8, R5 ;  /* 0x00000008ff047c19 */ /* 0x000fe20008011605 */
[----:B------:R-:W-:Y:S01]  /*bd90*/  ULDC.64 UR8, c[0x0][0x640] ;  /* 0x0001900000087ab9 */ /* 0x000fe20000000a00 */
[----:B------:R-:W-:Y:S01]  /*bda0*/  IADD3 R5, P0, RZ, -R14, RZ ;  /* 0x8000000eff057210 */ /* 0x000fe20007f1e0ff */
[----:B------:R-:W0:Y:S01]  /*bdb0*/  F2I.U32.TRUNC.NTZ R22, R22 ;  /* 0x0000001600167305 */ /* 0x000e22000020f000 */
[----:B------:R-:W-:-:S03]  /*bdc0*/  ULDC UR5, c[0x0][0x618] ;  /* 0x0001860000057ab9 */ /* 0x000fc60000000800 */
[----:B------:R-:W-:Y:S01]  /*bdd0*/  IMAD.X R4, RZ, RZ, ~R4, P0 ;  /* 0x000000ffff047224 */ /* 0x000fe200000e0e04 */
[----:B------:R-:W-:-:S03]  /*bde0*/  ISETP.NE.U32.AND P0, PT, RZ, UR8, PT ;  /* 0x00000008ff007c0c */ /* 0x000fc6000bf05070 */
[----:B------:R-:W-:Y:S01]  /*bdf0*/  IMAD R4, R4, UR6, RZ ;  /* 0x0000000604047c24 */ /* 0x000fe2000f8e02ff */
[----:B------:R-:W-:-:S03]  /*be00*/  ISETP.NE.AND.EX P0, PT, RZ, UR9, PT, P0 ;  /* 0x00000009ff007c0c */ /* 0x000fc6000bf05300 */
[C---:B------:R-:W-:Y:S02]  /*be10*/  IMAD R7, R5.reuse, UR7, R4 ;  /* 0x0000000705077c24 */ /* 0x040fe4000f8e0204 */
[----:B------:R-:W-:Y:S01]  /*be20*/  IMAD.WIDE.U32 R4, R5, UR6, R16 ;  /* 0x0000000605047c25 */ /* 0x000fe2000f8e0010 */
[----:B------:R-:W-:-:S03]  /*be30*/  ULDC UR6, c[0x0][0x154] ;  /* 0x0000550000067ab9 */ /* 0x000fc60000000800 */
[----:B0-----:R-:W-:Y:S02]  /*be40*/  IMAD.MOV R6, RZ, RZ, -R22 ;  /* 0x000000ffff067224 */ /* 0x001fe400078e0a16 */
[----:B------:R-:W-:Y:S02]  /*be50*/  IMAD.IADD R5, R5, 0x1, R7 ;  /* 0x0000000105057824 */ /* 0x000fe400078e0207 */
[----:B-1----:R-:W-:Y:S01]  /*be60*/  IMAD R15, R20, R6, R15 ;  /* 0x00000006140f7224 */ /* 0x002fe200078e020f */
[----:B--2---:R-:W-:Y:S01]  /*be70*/  I2FP.F32.U32 R6, R13 ;  /* 0x0000000d00067245 */ /* 0x004fe20000201000 */
[----:B------:R-:W0:Y:S01]  /*be80*/  LDC R20, c[0x0][0x148] ;  /* 0x00005200ff147b82 */ /* 0x000e220000000800 */
[--C-:B------:R-:W-:Y:S02]  /*be90*/  SHF.R.U64 R21, R4, UR5, R5.reuse ;  /* 0x0000000504157c19 */ /* 0x100fe40008001205 */
[----:B------:R-:W-:Y:S01]  /*bea0*/  SHF.R.U32.HI R4, RZ, UR5, R5 ;  /* 0x00000005ff047c19 */ /* 0x000fe20008011605 */
[----:B------:R-:W-:Y:S01]  /*beb0*/  FMUL R6, R6, UR6 ;  /* 0x0000000606067c20 */ /* 0x000fe20008400000 */
[----:B------:R-:W-:-:S02]  /*bec0*/  ULDC UR5, c[0x0][0x608] ;  /* 0x0001820000057ab9 */ /* 0x000fc40000000800 */
[--C-:B------:R-:W-:Y:S01]  /*bed0*/  SHF.R.U64 R23, R21, UR5, R4.reuse ;  /* 0x0000000515177c19 */ /* 0x100fe20008001204 */
[----:B------:R1:W2:Y:S01]  /*bee0*/  F2I.U32.TRUNC.NTZ R24, R6 ;  /* 0x0000000600187305 */ /* 0x0002a2000020f000 */
[----:B------:R-:W-:Y:S01]  /*bef0*/  SHF.R.U32.HI R4, RZ, UR5, R4 ;  /* 0x00000005ff047c19 */ /* 0x000fe20008011604 */
[----:B------:R-:W-:-:S03]  /*bf00*/  ULDC UR5, c[0x0][0x658] ;  /* 0x0001960000057ab9 */ /* 0x000fc60000000800 */
[--C-:B------:R-:W-:Y:S02]  /*bf10*/  SHF.R.U64 R22, R23, UR5, R4.reuse ;  /* 0x0000000517167c19 */ /* 0x100fe40008001204 */
[----:B------:R-:W-:-:S03]  /*bf20*/  SHF.R.U32.HI R25, RZ, UR5, R4 ;  /* 0x00000005ff197c19 */ /* 0x000fc60008011604 */
[----:B------:R-:W-:Y:S02]  /*bf30*/  IMAD.MOV.U32 R4, RZ, RZ, R22 ;  /* 0x000000ffff047224 */ /* 0x000fe400078e0016 */
[----:B------:R-:W-:Y:S01]  /*bf40*/  IMAD.MOV.U32 R5, RZ, RZ, R25 ;  /* 0x000000ffff057224 */ /* 0x000fe200078e0019 */
[----:B-1----:R-:W-:Y:S06]  /*bf50*/  @!P0 BRA `(.L_x_302) ;  /* 0x0000000000288947 */ /* 0x002fec0003800000 */
        /* <DEDUP_REMOVED lines=10> */
.L_x_302:
[----:B------:R-:W-:Y:S01]  /*c000*/  ISETP.NE.AND P0, PT, R2, 0x1, PT ;  /* 0x000000010200780c */ /* 0x000fe20003f05270 */
[----:B------:R-:W-:Y:S01]  /*c010*/  ULDC UR5, c[0x0][0x648] ;  /* 0x0001920000057ab9 */ /* 0x000fe20000000800 */
[----:B------:R-:W-:Y:S01]  /*c020*/  LOP3.LUT R23, R23, UR17, RZ, 0xc0, !PT ;  /* 0x0000001117177c12 */ /* 0x000fe2000f8ec0ff */
[----:B--2---:R-:W-:Y:S01]  /*c030*/  IMAD.MOV R24, RZ, RZ, -R24 ;  /* 0x000000ffff187224 */ /* 0x004fe200078e0a18 */
[----:B------:R-:W-:Y:S01]  /*c040*/  SHF.R.U64 R4, R4, UR5, R5 ;  /* 0x0000000504047c19 */ /* 0x000fe20008001205 */
[----:B------:R-:W-:Y:S01]  /*c050*/  ULDC UR5, c[0x0][0x638] ;  /* 0x00018e0000057ab9 */ /* 0x000fe20000000800 */
[----:B------:R-:W-:Y:S01]  /*c060*/  LOP3.LUT R21, R21, UR4, RZ, 0xc0, !PT ;  /* 0x0000000415157c12 */ /* 0x000fe2000f8ec0ff */
[----:B------:R-:W-:Y:S01]  /*c070*/  ULDC UR6, c[0x0][0x610] ;  /* 0x0001840000067ab9 */ /* 0x000fe20000000800 */
[----:B------:R-:W-:Y:S02]  /*c080*/  IMAD.MOV.U32 R6, RZ, RZ, R14 ;  /* 0x000000ffff067224 */ /* 0x000fe400078e000e */
[----:B------:R-:W-:-:S02]  /*c090*/  IMAD.MOV R5, RZ, RZ, -R4 ;  /* 0x000000ffff057224 */ /* 0x000fc400078e0a04 */
[----:B------:R-:W-:Y:S02]  /*c0a0*/  IMAD R4, R4, UR18, R23 ;  /* 0x0000001204047c24 */ /* 0x000fe4000f8e0217 */
[----:B0-----:R-:W-:Y:S02]  /*c0b0*/  @P0 IMAD R15, R20, R24, R13 ;  /* 0x00000018140f0224 */ /* 0x001fe400078e020d */
[----:B------:R-:W-:Y:S01]  /*c0c0*/  IMAD R22, R5, UR5, R22 ;  /* 0x0000000505167c24 */ /* 0x000fe2000f8e0216 */
[----:B------:R-:W-:Y:S01]  /*c0d0*/  ULDC UR5, c[0x0][0x600] ;  /* 0x0001800000057ab9 */ /* 0x000fe20000000800 */
[----:B------:R-:W-:Y:S02]  /*c0e0*/  IMAD R15, R4, UR6, R15 ;  /* 0x00000006040f7c24 */ /* 0x000fe4000f8e020f */
[----:B------:R-:W-:Y:S02]  /*c0f0*/  IMAD R22, R22, UR5, R21 ;  /* 0x0000000516167c24 */ /* 0x000fe4000f8e0215 */
[----:B------:R-:W-:-:S03]  /*c100*/  IMAD.MOV.U32 R4, RZ, RZ, 0x1 ;  /* 0x00000001ff047424 */ /* 0x000fc600078e00ff */
[----:B------:R-:W-:Y:S02]  /*c110*/  SEL R7, R22, R15, !P0 ;  /* 0x0000000f16077207 */ /* 0x000fe40004000000 */
[----:B------:R-:W-:-:S07]  /*c120*/  SEL R13, R15, R22, !P0 ;  /* 0x000000160f0d7207 */ /* 0x000fce0004000000 */
.L_x_300:
[----:B------:R-:W-:Y:S05]  /*c130*/  BSYNC B1 ;  /* 0x0000000000017941 */ /* 0x000fea0003800000 */
.L_x_299:
[----:B------:R-:W-:-:S13]  /*c140*/  LOP3.LUT P0, RZ, R4, 0xff, RZ, 0xc0, !PT ;  /* 0x000000ff04ff7812 */ /* 0x000fda000780c0ff */
[----:B------:R-:W-:Y:S05]  /*c150*/  @P0 BRA `(.L_x_303) ;  /* 0xfffffff4003c0947 */ /* 0x000fea000383ffff */
[----:B------:R-:W-:Y:S05]  /*c160*/  BSYNC B0 ;  /* 0x0000000000007941 */ /* 0x000fea0003800000 */
.L_x_292:
[----:B------:R-:W-:-:S03]  /*c170*/  UMOV UR5, 0xffffffff ;  /* 0xffffffff00057882 */ /* 0x000fc60000000000 */
[----:B------:R-:W-:Y:S05]  /*c180*/  BRA.DIV UR5, `(.L_x_304) ;  /* 0x0000000605147947 */ /* 0x000fea000b800000 */
[----:B------:R-:W-:-:S13]  /*c190*/  ELECT P6, URZ, PT ;  /* 0x00000000003f782f */ /* 0x000fda00038c0000 */
.L_x_318:
[----:B------:R-:W-:Y:S04]  /*c1a0*/  BSSY B0, `(.L_x_305) ;  /* 0x000002b000007945 */ /* 0x000fe80003800000 */
[----:B------:R-:W-:Y:S05]  /*c1b0*/  @!P6 BRA `(.L_x_306) ;  /* 0x0000000000a4e947 */ /* 0x000fea0003800000 */
[----:B------:R-:W-:-:S04]  /*c1c0*/  LOP3.LUT R19, R19, 0x2, RZ, 0xfc, !PT ;  /* 0x0000000213137812 */ /* 0x000fc800078efcff */
[----:B------:R-:W-:-:S13]  /*c1d0*/  ISETP.NE.AND P0, PT, R19, 0x3, PT ;  /* 0x000000031300780c */ /* 0x000fda0003f05270 */
[----:B------:R-:W-:Y:S05]  /*c1e0*/  @!P0 BRA `(.L_x_307) ;  /* 0x0000000000048947 */ /* 0x000fea0003800000 */
[----:B------:R-:W-:Y:S01]  /*c1f0*/  BPT.TRAP 0x1 ;  /* 0x000000040000795c */ /* 0x000fe20000300000 */
.L_x_307:
[----:B------:R-:W0:Y:S01]  /*c200*/  S2R R5, SR_CgaCtaId ;  /* 0x0000000000057919 */ /* 0x000e220000008800 */
[----:B------:R-:W-:Y:S02]  /*c210*/  MOV R2, 0x400 ;  /* 0x0000040000027802 */ /* 0x000fe40000000f00 */
[----:B------:R-:W-:Y:S02]  /*c220*/  SHF.L.U32 R4, R0, 0x1f, RZ ;  /* 0x0000001f00047819 */ /* 0x000fe400000006ff */
[----:B0-----:R-:W-:-:S05]  /*c230*/  LEA R2, R5, R2, 0x18 ;  /* 0x0000000205027211 */ /* 0x001fca00078ec0ff */
[----:B------:R-:W-:-:S04]  /*c240*/  VIADD R2, R2, 0x20 ;  /* 0x0000002002027836 */ /* 0x000fc80000000000 */
[C---:B------:R-:W-:Y:S02]  /*c250*/  IMAD R7, R3.reuse, 0x8, R2 ;  /* 0x0000000803077824 */ /* 0x040fe400078e0202 */
[----:B------:R-:W-:Y:S02]  /*c260*/  VIADD R3, R3, 0x1 ;  /* 0x0000000103037836 */ /* 0x000fe40000000000 */
[----:B------:R-:W0:Y:S03]  /*c270*/  SYNCS.PHASECHK.TRANS64.TRYWAIT P0, [R7+URZ], R4 ;  /* 0x00000004070075a7 */ /* 0x000e26000800017f */
[----:B------:R-:W-:-:S04]  /*c280*/  ISETP.NE.AND P1, PT, R3, 0x4, PT ;  /* 0x000000040300780c */ /* 0x000fc80003f25270 */
[----:B------:R-:W-:Y:S02]  /*c290*/  SEL R5, RZ, 0x1, P1 ;  /* 0x00000001ff057807 */ /* 0x000fe40000800000 */
[----:B------:R-:W-:Y:S02]  /*c2a0*/  SEL R3, R3, RZ, P1 ;  /* 0x000000ff03037207 */ /* 0x000fe40000800000 */
[----:B------:R-:W-:Y:S02]  /*c2b0*/  LOP3.LUT R6, R0, R5, RZ, 0x3c, !PT ;  /* 0x0000000500067212 */ /* 0x000fe400078e3cff */
[----:B------:R-:W-:Y:S02]  /*c2c0*/  LEA R8, R3, R2, 0x3 ;  /* 0x0000000203087211 */ /* 0x000fe400078e18ff */
[----:B------:R-:W-:Y:S01]  /*c2d0*/  SHF.L.U32 R5, R6, 0x1f, RZ ;  /* 0x0000001f06057819 */ /* 0x000fe200000006ff */
[----:B0-----:R-:W-:Y:S06]  /*c2e0*/  @!P0 BRA `(.L_x_308) ;  /* 0x0000000000dc8947 */ /* 0x001fec0003800000 */
.L_x_319:
[----:B------:R-:W1:Y:S01]  /*c2f0*/  SYNCS.PHASECHK.TRANS64.TRYWAIT P0, [R8+URZ], R5 ;  /* 0x00000005080075a7 */ /* 0x000e62000800017f */
[----:B------:R-:W-:-:S05]  /*c300*/  VIADD R0, R3, 0x1 ;  /* 0x0000000103007836 */ /* 0x000fca0000000000 */
[----:B------:R-:W-:-:S04]  /*c310*/  ISETP.NE.AND P1, PT, R0, 0x4, PT ;  /* 0x000000040000780c */ /* 0x000fc80003f25270 */
[----:B------:R-:W-:Y:S02]  /*c320*/  SEL R3, RZ, 0x1, P1 ;  /* 0x00000001ff037807 */ /* 0x000fe40000800000 */
[----:B0-----:R-:W-:Y:S02]  /*c330*/  SEL R7, R0, RZ, P1 ;  /* 0x000000ff00077207 */ /* 0x001fe40000800000 */
[----:B------:R-:W-:-:S03]  /*c340*/  LOP3.LUT R9, R6, R3, RZ, 0x3c, !PT ;  /* 0x0000000306097212 */ /* 0x000fc600078e3cff */
[----:B------:R-:W-:Y:S01]  /*c350*/  IMAD R11, R7, 0x8, R2 ;  /* 0x00000008070b7824 */ /* 0x000fe200078e0202 */
[----:B------:R-:W-:Y:S01]  /*c360*/  SHF.L.U32 R6, R9, 0x1f, RZ ;  /* 0x0000001f09067819 */ /* 0x000fe200000006ff */
[----:B-1----:R-:W-:Y:S06]  /*c370*/  @!P0 BRA `(.L_x_309) ;  /* 0x0000000000cc8947 */ /* 0x002fec0003800000 */
.L_x_320:
[----:B------:R-:W1:Y:S01]  /*c380*/  SYNCS.PHASECHK.TRANS64.TRYWAIT P0, [R11+URZ], R6 ;  /* 0x000000060b0075a7 */ /* 0x000e62000800017f */
[----:B------:R-:W-:-:S05]  /*c390*/  VIADD R0, R7, 0x1 ;  /* 0x0000000107007836 */ /* 0x000fca0000000000 */
[----:B------:R-:W-:-:S04]  /*c3a0*/  ISETP.NE.AND P1, PT, R0, 0x4, PT ;  /* 0x000000040000780c */ /* 0x000fc80003f25270 */
[----:B------:R-:W-:Y:S02]  /*c3b0*/  SEL R4, RZ, 0x1, P1 ;  /* 0x00000001ff047807 */ /* 0x000fe40000800000 */
[----:B------:R-:W-:Y:S02]  /*c3c0*/  SEL R3, R0, RZ, P1 ;  /* 0x000000ff00037207 */ /* 0x000fe40000800000 */
[----:B------:R-:W-:Y:S01]  /*c3d0*/  LOP3.LUT R0, R9, R4, RZ, 0x3c, !PT ;  /* 0x0000000409007212 */ /* 0x000fe200078e3cff */
[----:B-1----:R-:W-:Y:S06]  /*c3e0*/  @!P0 BRA `(.L_x_310) ;  /* 0x0000000000c48947 */ /* 0x002fec0003800000 */
.L_x_321:
[----:B------:R-:W-:Y:S01]  /*c3f0*/  IMAD R3, R3, 0x8, R2 ;  /* 0x0000000803037824 */ /* 0x000fe200078e0202 */
[----:B------:R-:W-:-:S07]  /*c400*/  SHF.L.U32 R0, R0, 0x1f, RZ ;  /* 0x0000001f00007819 */ /* 0x000fce00000006ff */
.L_x_311:
[----:B--2---:R2:W3:Y:S02]  /*c410*/  SYNCS.PHASECHK.TRANS64.TRYWAIT P0, [R3+URZ], R0 ;  /* 0x00000000030075a7 */ /* 0x0044e4000800017f */
[----:B---3--:R-:W-:Y:S05]  /*c420*/  @!P0 NANOSLEEP.SYNCS 0x989680 ;  /* 0x009896800000895d */ /* 0x008fea0003900000 */
[----:B------:R-:W3:Y:S02]  /*c430*/  @!P0 SYNCS.PHASECHK.TRANS64 P0, [R3+URZ], R0 ;  /* 0x00000000030085a7 */ /* 0x000ee4000800007f */
[----:B---3--:R-:W-:Y:S05]  /*c440*/  @!P0 BRA `(.L_x_311) ;  /* 0xfffffffc00f08947 */ /* 0x008fea000383ffff */
.L_x_306:
[----:B------:R-:W-:Y:S05]  /*c450*/  BSYNC B0 ;  /* 0x0000000000007941 */ /* 0x000fea0003800000 */
.L_x_305:
[----:B------:R-:W-:Y:S05]  /*c460*/  EXIT ;  /* 0x000000000000794d */ /* 0x000fea0003800000 */
.L_x_21:
[----:B---3--:R3:W4:Y:S02]  /*c470*/  SYNCS.PHASECHK.TRANS64.TRYWAIT P1, [R3+URZ], R0 ;  /* 0x00000000030075a7 */ /* 0x008724000802017f */
[----:B----4-:R-:W-:Y:S05]  /*c480*/  @!P1 NANOSLEEP.SYNCS 0x989680 ;  /* 0x009896800000995d */ /* 0x010fea0003900000 */
[----:B------:R-:W4:Y:S02]  /*c490*/  @!P1 SYNCS.PHASECHK.TRANS64 P1, [R3+URZ], R0 ;  /* 0x00000000030095a7 */ /* 0x000f24000802007f */
[----:B----4-:R-:W-:Y:S05]  /*c4a0*/  @!P1 BRA `(.L_x_21) ;  /* 0xfffffffc00f09947 */ /* 0x010fea000383ffff */
[----:B------:R-:W-:Y:S05]  /*c4b0*/  BRA `(.L_x_20) ;  /* 0xffffff4c00fc7947 */ /* 0x000fea000383ffff */
.L_x_26:
[----:B-1----:R1:W2:Y:S02]  /*c4c0*/  SYNCS.PHASECHK.TRANS64.TRYWAIT P1, [R5+URZ], R4 ;  /* 0x00000004050075a7 */ /* 0x0022a4000802017f */
[----:B--2---:R-:W-:Y:S05]  /*c4d0*/  @!P1 NANOSLEEP.SYNCS 0x989680 ;  /* 0x009896800000995d */ /* 0x004fea0003900000 */
[----:B------:R-:W2:Y:S02]  /*c4e0*/  @!P1 SYNCS.PHASECHK.TRANS64 P1, [R5+URZ], R4 ;  /* 0x00000004050095a7 */ /* 0x000ea4000802007f */
[----:B--2---:R-:W-:Y:S05]  /*c4f0*/  @!P1 BRA `(.L_x_26) ;  /* 0xfffffffc00f09947 */ /* 0x004fea000383ffff */
[----:B------:R-:W-:Y:S05]  /*c500*/  BRA `(.L_x_25) ;  /* 0xffffff54003c7947 */ /* 0x000fea000383ffff */
.L_x_293:
[----:B------:R-:W-:Y:S01]  /*c510*/  BSSY B1, `(.L_x_312) ;  /* 0x0000006000017945 */ /* 0x000fe20003800000 */
[----:B------:R-:W-:-:S07]  /*c520*/  IMAD.MOV.U32 R15, RZ, RZ, -0x1 ;  /* 0xffffffffff0f7424 */ /* 0x000fce00078e00ff */
[----:B------:R-:W-:Y:S05]  /*c530*/  WARPSYNC.COLLECTIVE R15, `(.L_x_313) ;  /* 0x000000000f0c7348 */ /* 0x000fea0003c00000 */
[----:B------:R-:W-:Y:S02]  /*c540*/  ELECT P6, UR62, PT ;  /* 0x00000000003e782f */ /* 0x000fe400038c0000 */
[----:B------:R-:W-:Y:S01]  /*c550*/  MOV R14, UR62 ;  /* 0x0000003e000e7c02 */ /* 0x000fe20008000f00 */
[----:B------:R-:W-:Y:S10]  /*c560*/  ENDCOLLECTIVE ;  /* 0x000000000000791b */ /* 0x000ff40003800000 */
.L_x_313:
[----:B------:R-:W-:Y:S05]  /*c570*/  BSYNC B1 ;  /* 0x0000000000017941 */ /* 0x000fea0003800000 */
.L_x_312:
[----:B------:R-:W-:Y:S05]  /*c580*/  BRA `(.L_x_314) ;  /* 0xfffffff0003c7947 */ /* 0x000fea000383ffff */
.L_x_296:
[----:B0-----:R0:W1:Y:S02]  /*c590*/  SYNCS.PHASECHK.TRANS64.TRYWAIT P0, [R22+URZ+0x20], R13 ;  /* 0x0000200d160075a7 */ /* 0x001064000800017f */
[----:B-1----:R-:W-:Y:S05]  /*c5a0*/  @!P0 NANOSLEEP.SYNCS 0x989680 ;  /* 0x009896800000895d */ /* 0x002fea0003900000 */
[----:B------:R-:W1:Y:S02]  /*c5b0*/  @!P0 SYNCS.PHASECHK.TRANS64 P0, [R22+URZ+0x20], R13 ;  /* 0x0000200d160085a7 */ /* 0x000e64000800007f */
[----:B-1----:R-:W-:Y:S05]  /*c5c0*/  @!P0 BRA `(.L_x_296) ;  /* 0xfffffffc00f08947 */ /* 0x002fea000383ffff */
[----:B------:R-:W-:Y:S05]  /*c5d0*/  BRA `(.L_x_315) ;  /* 0xfffffff0007c7947 */ /* 0x000fea000383ffff */
.L_x_304:
[----:B------:R-:W-:Y:S01]  /*c5e0*/  BSSY B0, `(.L_x_316) ;  /* 0x0000006000007945 */ /* 0x000fe20003800000 */
[----:B------:R-:W-:-:S07]  /*c5f0*/  IMAD.MOV.U32 R15, RZ, RZ, -0x1 ;  /* 0xffffffffff0f7424 */ /* 0x000fce00078e00ff */
[----:B------:R-:W-:Y:S05]  /*c600*/  WARPSYNC.COLLECTIVE R15, `(.L_x_317) ;  /* 0x000000000f0c7348 */ /* 0x000fea0003c00000 */
[----:B------:R-:W-:Y:S02]  /*c610*/  ELECT P6, UR62, PT ;  /* 0x00000000003e782f */ /* 0x000fe400038c0000 */
[----:B------:R-:W-:Y:S01]  /*c620*/  MOV R14, UR62 ;  /* 0x0000003e000e7c02 */ /* 0x000fe20008000f00 */
[----:B------:R-:W-:Y:S10]  /*c630*/  ENDCOLLECTIVE ;  /* 0x000000000000791b */ /* 0x000ff40003800000 */
.L_x_317:
[----:B------:R-:W-:Y:S05]  /*c640*/  BSYNC B0 ;  /* 0x0000000000007941 */ /* 0x000fea0003800000 */
.L_x_316:
[----:B------:R-:W-:Y:S05]  /*c650*/  BRA `(.L_x_318) ;  /* 0xfffffff800d07947 */ /* 0x000fea000383ffff */
.L_x_308:
[----:B0-----:R0:W1:Y:S02]  /*c660*/  SYNCS.PHASECHK.TRANS64.TRYWAIT P0, [R7+URZ], R4 ;  /* 0x00000004070075a7 */ /* 0x001064000800017f */
[----:B-1----:R-:W-:Y:S05]  /*c670*/  @!P0 NANOSLEEP.SYNCS 0x989680 ;  /* 0x009896800000895d */ /* 0x002fea0003900000 */
[----:B------:R-:W1:Y:S02]  /*c680*/  @!P0 SYNCS.PHASECHK.TRANS64 P0, [R7+URZ], R4 ;  /* 0x00000004070085a7 */ /* 0x000e64000800007f */
[----:B-1----:R-:W-:Y:S05]  /*c690*/  @!P0 BRA `(.L_x_308) ;  /* 0xfffffffc00f08947 */ /* 0x002fea000383ffff */
[----:B------:R-:W-:Y:S05]  /*c6a0*/  BRA `(.L_x_319) ;  /* 0xfffffffc00107947 */ /* 0x000fea000383ffff */
.L_x_309:
[----:B0-----:R0:W1:Y:S02]  /*c6b0*/  SYNCS.PHASECHK.TRANS64.TRYWAIT P0, [R8+URZ], R5 ;  /* 0x00000005080075a7 */ /* 0x001064000800017f */
[----:B-1----:R-:W-:Y:S05]  /*c6c0*/  @!P0 NANOSLEEP.SYNCS 0x989680 ;  /* 0x009896800000895d */ /* 0x002fea0003900000 */
[----:B------:R-:W1:Y:S02]  /*c6d0*/  @!P0 SYNCS.PHASECHK.TRANS64 P0, [R8+URZ], R5 ;  /* 0x00000005080085a7 */ /* 0x000e64000800007f */
[----:B-1----:R-:W-:Y:S05]  /*c6e0*/  @!P0 BRA `(.L_x_309) ;  /* 0xfffffffc00f08947 */ /* 0x002fea000383ffff */
[----:B------:R-:W-:Y:S05]  /*c6f0*/  BRA `(.L_x_320) ;  /* 0xfffffffc00207947 */ /* 0x000fea000383ffff */
.L_x_310:
[----:B-1----:R1:W2:Y:S02]  /*c700*/  SYNCS.PHASECHK.TRANS64.TRYWAIT P0, [R11+URZ], R6 ;  /* 0x000000060b0075a7 */ /* 0x0022a4000800017f */
[----:B--2---:R-:W-:Y:S05]  /*c710*/  @!P0 NANOSLEEP.SYNCS 0x989680 ;  /* 0x009896800000895d */ /* 0x004fea0003900000 */
[----:B------:R-:W2:Y:S02]  /*c720*/  @!P0 SYNCS.PHASECHK.TRANS64 P0, [R11+URZ], R6 ;  /* 0x000000060b0085a7 */ /* 0x000ea4000800007f */
[----:B--2---:R-:W-:Y:S05]  /*c730*/  @!P0 BRA `(.L_x_310) ;  /* 0xfffffffc00f08947 */ /* 0x004fea000383ffff */
[----:B------:R-:W-:Y:S05]  /*c740*/  BRA `(.L_x_321) ;  /* 0xfffffffc00287947 */ /* 0x000fea000383ffff */
.L_x_322:
[----:B------:R-:W-:-:S00]  /*c750*/  BRA `(.L_x_322) ;  /* 0xfffffffc00fc7947 */ /* 0x000fc0000383ffff */
[----:B------:R-:W-:-:S00]  /*c760*/  NOP ;  /* 0x0000000000007918 */ /* 0x000fc00000000000 */
        /* <DEDUP_REMOVED lines=9> */
.L_x_323:


//--------------------- .nv.global.init           --------------------------
	.section	.nv.global.init,"aw",@progbits
.nv.global.init:
	.type		$str$22,@object
	.size		$str$22,($str$23 - $str$22)
$str$22:
        /*0000*/ 	.byte	0x6b, 0x5f, 0x74, 0x69, 0x6c, 0x65, 0x5f, 0x63, 0x6f, 0x75, 0x6e, 0x74, 0x20, 0x3e, 0x3d, 0x20
        /*0010*/ 	.byte	0x31, 0x00
	.type		$str$23,@object
	.size		$str$23,(__unnamed_1 - $str$23)
$str$23:
        /*0012*/ 	.byte	0x2f, 0x74, 0x6d, 0x70, 0x2f, 0x63, 0x75, 0x74, 0x6c, 0x61, 0x73, 0x73, 0x5f, 0x73, 0x77, 0x65
        /*0022*/ 	.byte	0x65, 0x70, 0x5f, 0x73, 0x72, 0x63, 0x2f, 0x69, 0x6e, 0x63, 0x6c, 0x75, 0x64, 0x65, 0x2f, 0x63
        /*0032*/ 	.byte	0x75, 0x74, 0x6c, 0x61, 0x73, 0x73, 0x2f, 0x67, 0x65, 0x6d, 0x6d, 0x2f, 0x63, 0x6f, 0x6c, 0x6c
        /*0042*/ 	.byte	0x65, 0x63, 0x74, 0x69, 0x76, 0x65, 0x2f, 0x73, 0x6d, 0x39, 0x30, 0x5f, 0x6d, 0x6d, 0x61, 0x5f
        /*0052*/ 	.byte	0x74, 0x6d, 0x61, 0x5f, 0x67, 0x6d, 0x6d, 0x61, 0x5f, 0x73, 0x73, 0x5f, 0x77, 0x61, 0x72, 0x70
        /*0062*/ 	.byte	0x73, 0x70, 0x65, 0x63, 0x69, 0x61, 0x6c, 0x69, 0x7a, 0x65, 0x64, 0x2e, 0x68, 0x70, 0x70, 0x00
	.type		__unnamed_1,@object
	.size		__unnamed_1,(.L_0 - __unnamed_1)
__unnamed_1:
        /*0072*/ 	.byte	0x76, 0x6f, 0x69, 0x64, 0x20, 0x63, 0x75, 0x74, 0x6c, 0x61, 0x73, 0x73, 0x3a, 0x3a, 0x67, 0x65
        /* <DEDUP_REMOVED lines=180> */
        /*0bc2*/ 	.byte	0x6e, 0x74, 0x69, 0x74, 0x79, 0x5d, 0x00
.L_0:


//--------------------- .nv.shared._ZN7cutlass13device_kernelINS_4gemm6kernel13GemmUniversalIN4cute5tupleIJiiiiEEENS1_10collective13CollectiveMmaINS1_34MainloopSm90TmaGmmaWarpSpecializedILi4ENS5_IJNS4_1CILi1EEENSA_ILi8EEESB_EEENS1_35KernelTmaWarpSpecializedCooperativeEEENS5_IJNSA_ILi256EEENSA_ILi128EEENSA_ILi64EEEEEENS_6half_tENS5_IJlSB_lEEESK_SL_NS4_8TiledMMAINS4_8MMA_AtomIJNS4_4SM904GMMA26MMA_64x128x16_F32F16F16_SSILNSP_5MajorE0ELSR_0ELNSP_7ScaleInE1ELSS_1EEEEEENS4_6LayoutINS5_IJNSA_ILi2EEESB_SB_EEENS5_IJSB_NSA_ILi0EEESY_EEEEENS5_IJNS4_10UnderscoreES11_S11_EEEEENS4_23SM90_TMA_LOAD_MULTICASTENS4_14ComposedLayoutINS4_7SwizzleILi3ELi4ELi3EEENS4_18smem_ptr_flag_bitsILi16EEENSV_INS5_IJSC_SI_EEENS5_IJSI_SB_EEEEEEEvNS4_8identityENS4_13SM90_TMA_LOADES1D_vS1E_EENS_8epilogue10collective6detail29Sm90TmaWarpSpecializedAdapterINS1I_15DefaultEpilogueISK_SL_SL_NS1H_6thread17LinearCombinationISK_Li1EffLNS1M_9ScaleType4KindE0ELNS_15FloatRoundStyleE2ESK_EENS1_15EpilogueDefaultEEEEEvvEEEEvNT_6ParamsE --------------------------
	.section	.nv.shared._ZN7cutlass13device_kernelINS_4gemm6kernel13GemmUniversalIN4cute5tupleIJiiiiEEENS1_10collective13CollectiveMmaINS1_34MainloopSm90TmaGmmaWarpSpecializedILi4ENS5_IJNS4_1CILi1EEENSA_ILi8EEESB_EEENS1_35KernelTmaWarpSpecializedCooperativeEEENS5_IJNSA_ILi256EEENSA_ILi128EEENSA_ILi64EEEEEENS_6half_tENS5_IJlSB_lEEESK_SL_NS4_8TiledMMAINS4_8MMA_AtomIJNS4_4SM904GMMA26MMA_64x128x16_F32F16F16_SSILNSP_5MajorE0ELSR_0ELNSP_7ScaleInE1ELSS_1EEEEEENS4_6LayoutINS5_IJNSA_ILi2EEESB_SB_EEENS5_IJSB_NSA_ILi0EEESY_EEEEENS5_IJNS4_10UnderscoreES11_S11_EEEEENS4_23SM90_TMA_LOAD_MULTICASTENS4_14ComposedLayoutINS4_7SwizzleILi3ELi4ELi3EEENS4_18smem_ptr_flag_bitsILi16EEENSV_INS5_IJSC_SI_EEENS5_IJSI_SB_EEEEEEEvNS4_8identityENS4_13SM90_TMA_LOADES1D_vS1E_EENS_8epilogue10collective6detail29Sm90TmaWarpSpecializedAdapterINS1I_15DefaultEpilogueISK_SL_SL_NS1H_6thread17LinearCombinationISK_Li1EffLNS1M_9ScaleType4KindE0ELNS_15FloatRoundStyleE2ESK_EENS1_15EpilogueDefaultEEEEEvvEEEEvNT_6ParamsE,"aw",@nobits
	.sectionflags	@""
	.align	16
	.zero		1024


//--------------------- .nv.shared.reserved.0     --------------------------
	.section	.nv.shared.reserved.0,"aw",@nobits
	.weak		__nv_reservedSMEM_offset_0_alias
	.size		__nv_reservedSMEM_offset_0_alias, 0, 0
	.other		__nv_reservedSMEM_offset_0_alias,@"STO_CUDA_RESERVED_SHARED STV_DEFAULT"
__nv_reservedSMEM_offset_0_alias:
	.zero		0


//--------------------- .nv.global                --------------------------
	.section	.nv.global,"aw",@nobits
.nv.global:
	.type		_ZN40_INTERNAL_c5cc774c_4_k_cu_53a1f300_203964cute1_E,@object
	.size		_ZN40_INTERNAL_c5cc774c_4_k_cu_53a1f300_203964cute1_E,(_ZN40_INTERNAL_c5cc774c_4_k_cu_53a1f300_203964cuda3std3__45__cpo6cbeginE - _ZN40_INTERNAL_c5cc774c_4_k_cu_53a1f300_203964cute1_E)
_ZN40_INTERNAL_c5cc774c_4_k_cu_53a1f300_203964cute1_E:
	.zero		1
	.type		_ZN40_INTERNAL_c5cc774c_4_k_cu_53a1f300_203964cuda3std3__45__cpo6cbeginE,@object
	.size		_ZN40_INTERNAL_c5cc774c_4_k_cu_53a1f300_203964cuda3std3__45__cpo6cbeginE,(_ZN40_INTERNAL_c5cc774c_4_k_cu_53a1f300_203964cuda3std3__48in_placeE - _ZN40_INTERNAL_c5cc774c_4_k_cu_53a1f300_203964cuda3std3__45__cpo6cbeginE)
_ZN40_INTERNAL_c5cc774c_4_k_cu_53a1f300_203964cuda3std3__45__cpo6cbeginE:
	.zero		1
	.type		_ZN40_INTERNAL_c5cc774c_4_k_cu_53a1f300_203964cuda3std3__48in_placeE,@object
	.size		_ZN40_INTERNAL_c5cc774c_4_k_cu_53a1f300_203964cuda3std3__48in_placeE,(_ZN40_INTERNAL_c5cc774c_4_k_cu_53a1f300_203964cuda3std6ranges3__45__cpo9iter_moveE - _ZN40_INTERNAL_c5cc774c_4_k_cu_53a1f300_203964cuda3std3__48in_placeE)
_ZN40_INTERNAL_c5cc774c_4_k_cu_53a1f300_203964cuda3std3__48in_placeE:
	.zero		1
	.type		_ZN40_INTERNAL_c5cc774c_4_k_cu_53a1f300_203964cuda3std6ranges3__45__cpo9iter_moveE,@object
	.size		_ZN40_INTERNAL_c5cc774c_4_k_cu_53a1f300_203964cuda3std6ranges3__45__cpo9iter_moveE,(_ZN40_INTERNAL_c5cc774c_4_k_cu_53a1f300_203964cuda3std3__45__cpo5beginE - _ZN40_INTERNAL_c5cc774c_4_k_cu_53a1f300_203964cuda3std6ranges3__45__cpo9iter_moveE)
_ZN40_INTERNAL_c5cc774c_4_k_cu_53a1f300_203964cuda3std6ranges3__45__cpo9iter_moveE:
	.zero		1
	.type		_ZN40_INTERNAL_c5cc774c_4_k_cu_53a1f300_203964cuda3std3__45__cpo5beginE,@object
	.size		_ZN40_INTERNAL_c5cc774c_4_k_cu_53a1f300_203964cuda3std3__45__cpo5beginE,(_ZN40_INTERNAL_c5cc774c_4_k_cu_53a1f300_203964cuda3std3__442_GLOBAL__N__c5cc774c_4_k_cu_53a1f300_203966ignoreE - _ZN40_INTERNAL_c5cc774c_4_k_cu_53a1f300_203964cuda3std3__45__cpo5beginE)
_ZN40_INTERNAL_c5cc774c_4_k_cu_53a1f300_203964cuda3std3__45__cpo5beginE:
	.zero		1
	.type		_ZN40_INTERNAL_c5cc774c_4_k_cu_53a1f300_203964cuda3std3__442_GLOBAL__N__c5cc774c_4_k_cu_53a1f300_203966ignoreE,@object
	.size		_ZN40_INTERNAL_c5cc774c_4_k_cu_53a1f300_203964cuda3std3__442_GLOBAL__N__c5cc774c_4_k_cu_53a1f300_203966ignoreE,(_ZN40_INTERNAL_c5cc774c_4_k_cu_53a1f300_203964cute7productE - _ZN40_INTERNAL_c5cc774c_4_k_cu_53a1f300_203964cuda3std3__442_GLOBAL__N__c5cc774c_4_k_cu_53a1f300_203966ignoreE)
_ZN40_INTERNAL_c5cc774c_4_k_cu_53a1f300_203964cuda3std3__442_GLOBAL__N__c5cc774c_4_k_cu_53a1f300_203966ignoreE:
	.zero		1
	.type		_ZN40_INTERNAL_c5cc774c_4_k_cu_53a1f300_203964cute7productE,@object
	.size		_ZN40_INTERNAL_c5cc774c_4_k_cu_53a1f300_203964cute7productE,(_ZN40_INTERNAL_c5cc774c_4_k_cu_53a1f300_203964cuda3std3__45__cpo3endE - _ZN40_INTERNAL_c5cc774c_4_k_cu_53a1f300_203964cute7productE)
_ZN40_INTERNAL_c5cc774c_4_k_cu_53a1f300_203964cute7productE:
	.zero		1
	.type		_ZN40_INTERNAL_c5cc774c_4_k_cu_53a1f300_203964cuda3std3__45__cpo3endE,@object
	.size		_ZN40_INTERNAL_c5cc774c_4_k_cu_53a1f300_203964cuda3std3__45__cpo3endE,(_ZN40_INTERNAL_c5cc774c_4_k_cu_53a1f300_203964cuda3std3__419piecewise_constructE - _ZN40_INTERNAL_c5cc774c_4_k_cu_53a1f300_203964cuda3std3__45__cpo3endE)
_ZN40_INTERNAL_c5cc774c_4_k_cu_53a1f300_203964cuda3std3__45__cpo3endE:
	.zero		1
	.type		_ZN40_INTERNAL_c5cc774c_4_k_cu_53a1f300_203964cuda3std3__419piecewise_constructE,@object
	.size		_ZN40_INTERNAL_c5cc774c_4_k_cu_53a1f300_203964cuda3std3__419piecewise_constructE,(_ZN40_INTERNAL_c5cc774c_4_k_cu_53a1f300_203964cuda3std3__45__cpo4cendE - _ZN40_INTERNAL_c5cc774c_4_k_cu_53a1f300_203964cuda3std3__419piecewise_constructE)
_ZN40_INTERNAL_c5cc774c_4_k_cu_53a1f300_203964cuda3std3__419piecewise_constructE:
	.zero		1
	.type		_ZN40_INTERNAL_c5cc774c_4_k_cu_53a1f300_203964cuda3std3__45__cpo4cendE,@object
	.size		_ZN40_INTERNAL_c5cc774c_4_k_cu_53a1f300_203964cuda3std3__45__cpo4cendE,(_ZN40_INTERNAL_c5cc774c_4_k_cu_53a1f300_203964cuda3std6ranges3__45__cpo4swapE - _ZN40_INTERNAL_c5cc774c_4_k_cu_53a1f300_203964cuda3std3__45__cpo4cendE)
_ZN40_INTERNAL_c5cc774c_4_k_cu_53a1f300_203964cuda3std3__45__cpo4cendE:
	.zero		1
	.type		_ZN40_INTERNAL_c5cc774c_4_k_cu_53a1f300_203964cuda3std6ranges3__45__cpo4swapE,@object
	.size		_ZN40_INTERNAL_c5cc774c_4_k_cu_53a1f300_203964cuda3std6ranges3__45__cpo4swapE,(.L_8 - _ZN40_INTERNAL_c5cc774c_4_k_cu_53a1f300_203964cuda3std6ranges3__45__cpo4swapE)
_ZN40_INTERNAL_c5cc774c_4_k_cu_53a1f300_203964cuda3std6ranges3__45__cpo4swapE:
	.zero		1
.L_8:


//--------------------- .nv.constant0._ZN7cutlass13device_kernelINS_4gemm6kernel13GemmUniversalIN4cute5tupleIJiiiiEEENS1_10collective13CollectiveMmaINS1_34MainloopSm90TmaGmmaWarpSpecializedILi4ENS5_IJNS4_1CILi1EEENSA_ILi8EEESB_EEENS1_35KernelTmaWarpSpecializedCooperativeEEENS5_IJNSA_ILi256EEENSA_ILi128EEENSA_ILi64EEEEEENS_6half_tENS5_IJlSB_lEEESK_SL_NS4_8TiledMMAINS4_8MMA_AtomIJNS4_4SM904GMMA26MMA_64x128x16_F32F16F16_SSILNSP_5MajorE0ELSR_0ELNSP_7ScaleInE1ELSS_1EEEEEENS4_6LayoutINS5_IJNSA_ILi2EEESB_SB_EEENS5_IJSB_NSA_ILi0EEESY_EEEEENS5_IJNS4_10UnderscoreES11_S11_EEEEENS4_23SM90_TMA_LOAD_MULTICASTENS4_14ComposedLayoutINS4_7SwizzleILi3ELi4ELi3EEENS4_18smem_ptr_flag_bitsILi16EEENSV_INS5_IJSC_SI_EEENS5_IJSI_SB_EEEEEEEvNS4_8identityENS4_13SM90_TMA_LOADES1D_vS1E_EENS_8epilogue10collective6detail29Sm90TmaWarpSpecializedAdapterINS1I_15DefaultEpilogueISK_SL_SL_NS1H_6thread17LinearCombinationISK_Li1EffLNS1M_9ScaleType4KindE0ELNS_15FloatRoundStyleE2ESK_EENS1_15EpilogueDefaultEEEEEvvEEEEvNT_6ParamsE --------------------------
	.section	.nv.constant0._ZN7cutlass13device_kernelINS_4gemm6kernel13GemmUniversalIN4cute5tupleIJiiiiEEENS1_10collective13CollectiveMmaINS1_34MainloopSm90TmaGmmaWarpSpecializedILi4ENS5_IJNS4_1CILi1EEENSA_ILi8EEESB_EEENS1_35KernelTmaWarpSpecializedCooperativeEEENS5_IJNSA_ILi256EEENSA_ILi128EEENSA_ILi64EEEEEENS_6half_tENS5_IJlSB_lEEESK_SL_NS4_8TiledMMAINS4_8MMA_AtomIJNS4_4SM904GMMA26MMA_64x128x16_F32F16F16_SSILNSP_5MajorE0ELSR_0ELNSP_7ScaleInE1ELSS_1EEEEEENS4_6LayoutINS5_IJNSA_ILi2EEESB_SB_EEENS5_IJSB_NSA_ILi0EEESY_EEEEENS5_IJNS4_10UnderscoreES11_S11_EEEEENS4_23SM90_TMA_LOAD_MULTICASTENS4_14ComposedLayoutINS4_7SwizzleILi3ELi4ELi3EEENS4_18smem_ptr_flag_bitsILi16EEENSV_INS5_IJSC_SI_EEENS5_IJSI_SB_EEEEEEEvNS4_8identityENS4_13SM90_TMA_LOADES1D_vS1E_EENS_8epilogue10collective6detail29Sm90TmaWarpSpecializedAdapterINS1I_15DefaultEpilogueISK_SL_SL_NS1H_6thread17LinearCombinationISK_Li1EffLNS1M_9ScaleType4KindE0ELNS_15FloatRoundStyleE2ESK_EENS1_15EpilogueDefaultEEEEEvvEEEEvNT_6ParamsE,"a",@progbits
	.sectionflags	@""
	.align	4
.nv.constant0._ZN7cutlass13device_kernelINS_4gemm6kernel13GemmUniversalIN4cute5tupleIJiiiiEEENS1_10collective13CollectiveMmaINS1_34MainloopSm90TmaGmmaWarpSpecializedILi4ENS5_IJNS4_1CILi1EEENSA_ILi8EEESB_EEENS1_35KernelTmaWarpSpecializedCooperativeEEENS5_IJNSA_ILi256EEENSA_ILi128EEENSA_ILi64EEEEEENS_6half_tENS5_IJlSB_lEEESK_SL_NS4_8TiledMMAINS4_8MMA_AtomIJNS4_4SM904GMMA26MMA_64x128x16_F32F16F16_SSILNSP_5MajorE0ELSR_0ELNSP_7ScaleInE1ELSS_1EEEEEENS4_6LayoutINS5_IJNSA_ILi2EEESB_SB_EEENS5_IJSB_NSA_ILi0EEESY_EEEEENS5_IJNS4_10UnderscoreES11_S11_EEEEENS4_23SM90_TMA_LOAD_MULTICASTENS4_14ComposedLayoutINS4_7SwizzleILi3ELi4ELi3EEENS4_18smem_ptr_flag_bitsILi16EEENSV_INS5_IJSC_SI_EEENS5_IJSI_SB_EEEEEEEvNS4_8identityENS4_13SM90_TMA_LOADES1D_vS1E_EENS_8epilogue10collective6detail29Sm90TmaWarpSpecializedAdapterINS1I_15DefaultEpilogueISK_SL_SL_NS1H_6thread17LinearCombinationISK_Li1EffLNS1M_9ScaleType4KindE0ELNS_15FloatRoundStyleE2ESK_EENS1_15EpilogueDefaultEEEEEvvEEEEvNT_6ParamsE:
	.zero		1664


//--------------------- SYMBOLS --------------------------

	.type		.nv.reservedSmem.offset0,@object
	.size		.nv.reservedSmem.offset0,0x4
	.type		__assertfail,@function
